	.target	sm_90a

	.elftype	@"ET_EXEC"


//--------------------- .note.nv.tkinfo           --------------------------
	.section	.note.nv.tkinfo,"",@"SHT_NOTE"
	.sectionflags	@"SHF_NOTE_NV_TKINFO"
	.tkinfo
        /*0018*/ 	.word	0x00000002
        /*0030*/ 	.string	""
        /*0030*/ 	.string	"ptxas"
        /*0030*/ 	.string	"Cuda compilation tools, release 13.0, V13.0.88"
        /*0030*/ 	.string	"Build cuda_13.0.r13.0/compiler.36424714_0"
        /*0030*/ 	.string	"-v  -suppress-debug-info  -lineinfo  -arch sm_90a "



//--------------------- .note.nv.cuinfo           --------------------------
	.section	.note.nv.cuinfo,"",@"SHT_NOTE"
	.sectionflags	@"SHF_NOTE_NV_CUINFO"
        /*0018*/ 	.short	0x0002
        /*001a*/ 	.short	0x005a
        /*001c*/ 	.short	0x0082
	.zero		2


//--------------------- .nv.info                  --------------------------
	.section	.nv.info,"",@"SHT_CUDA_INFO"
	.align	4


	//----- nvinfo : EIATTR_REGCOUNT
	.align		4
        /*0000*/ 	.byte	0x04, 0x2f
        /*0002*/ 	.short	(.L_1 - .L_0)
	.align		4
.L_0:
        /*0004*/ 	.word	index@(matmul_kernel)
        /*0008*/ 	.word	0x000000ff


	//----- nvinfo : EIATTR_FRAME_SIZE
	.align		4
.L_1:
        /*000c*/ 	.byte	0x04, 0x11
        /*000e*/ 	.short	(.L_3 - .L_2)
	.align		4
.L_2:
        /*0010*/ 	.word	index@(matmul_kernel)
        /*0014*/ 	.word	0x00000660


	//----- nvinfo : EIATTR_MIN_STACK_SIZE
	.align		4
.L_3:
        /*0018*/ 	.byte	0x04, 0x12
        /*001a*/ 	.short	(.L_5 - .L_4)
	.align		4
.L_4:
        /*001c*/ 	.word	index@(matmul_kernel)
        /*0020*/ 	.word	0x00000660
.L_5:


//--------------------- .nv.compat                --------------------------
	.section	.nv.compat,"",@"SHT_CUDA_COMPAT_INFO"
	.align	4
        /*0000*/ 	.byte	0x02, 0x09, 0x01, 0x00, 0x02, 0x02, 0x04, 0x00, 0x02, 0x05, 0x05, 0x00, 0x03, 0x07, 0x01, 0x01
        /*0010*/ 	.byte	0x02, 0x03, 0x00, 0x00, 0x02, 0x06, 0x01, 0x00, 0x04, 0x0b, 0x08, 0x00, 0x00, 0x00, 0x00, 0x00
        /*0020*/ 	.byte	0x00, 0x00, 0x00, 0x00


//--------------------- .nv.info.matmul_kernel    --------------------------
	.section	.nv.info.matmul_kernel,"",@"SHT_CUDA_INFO"
	.sectionflags	@""
	.align	4


	//----- nvinfo : EIATTR_CUDA_API_VERSION
	.align		4
        /*0000*/ 	.byte	0x04, 0x37
        /*0002*/ 	.short	(.L_7 - .L_6)
.L_6:
        /*0004*/ 	.word	0x00000082


	//----- nvinfo : EIATTR_KPARAM_INFO
	.align		4
.L_7:
        /*0008*/ 	.byte	0x04, 0x17
        /*000a*/ 	.short	(.L_9 - .L_8)
.L_8:
        /*000c*/ 	.word	0x00000000
        /*0010*/ 	.short	0x000d
        /*0012*/ 	.short	0x0048
        /*0014*/ 	.byte	0x00, 0xf4, 0x21, 0x00


	//----- nvinfo : EIATTR_KPARAM_INFO
	.align		4
.L_9:
        /*0018*/ 	.byte	0x04, 0x17
        /*001a*/ 	.short	(.L_11 - .L_10)
.L_10:
        /*001c*/ 	.word	0x00000000
        /*0020*/ 	.short	0x000c
        /*0022*/ 	.short	0x0040
        /*0024*/ 	.byte	0x00, 0xf4, 0x21, 0x00


	//----- nvinfo : EIATTR_KPARAM_INFO
	.align		4
.L_11:
        /*0028*/ 	.byte	0x04, 0x17
        /*002a*/ 	.short	(.L_13 - .L_12)
.L_12:
        /*002c*/ 	.word	0x00000000
        /*0030*/ 	.short	0x000b
        /*0032*/ 	.short	0x0038
        /*0034*/ 	.byte	0x00, 0xf0, 0x11, 0x00


	//----- nvinfo : EIATTR_KPARAM_INFO
	.align		4
.L_13:
        /*0038*/ 	.byte	0x04, 0x17
        /*003a*/ 	.short	(.L_15 - .L_14)
.L_14:
        /*003c*/ 	.word	0x00000000
        /*0040*/ 	.short	0x000a
        /*0042*/ 	.short	0x0034
        /*0044*/ 	.byte	0x00, 0xf0, 0x11, 0x00


	//----- nvinfo : EIATTR_KPARAM_INFO
	.align		4
.L_15:
        /*0048*/ 	.byte	0x04, 0x17
        /*004a*/ 	.short	(.L_17 - .L_16)
.L_16:
        /*004c*/ 	.word	0x00000000
        /*0050*/ 	.short	0x0009
        /*0052*/ 	.short	0x0030
        /*0054*/ 	.byte	0x00, 0xf0, 0x11, 0x00


	//----- nvinfo : EIATTR_KPARAM_INFO
	.align		4
.L_17:
        /*0058*/ 	.byte	0x04, 0x17
        /*005a*/ 	.short	(.L_19 - .L_18)
.L_18:
        /*005c*/ 	.word	0x00000000
        /*0060*/ 	.short	0x0008
        /*0062*/ 	.short	0x002c
        /*0064*/ 	.byte	0x00, 0xf0, 0x11, 0x00


	//----- nvinfo : EIATTR_KPARAM_INFO
	.align		4
.L_19:
        /*0068*/ 	.byte	0x04, 0x17
        /*006a*/ 	.short	(.L_21 - .L_20)
.L_20:
        /*006c*/ 	.word	0x00000000
        /*0070*/ 	.short	0x0007
        /*0072*/ 	.short	0x0028
        /*0074*/ 	.byte	0x00, 0xf0, 0x11, 0x00


	//----- nvinfo : EIATTR_KPARAM_INFO
	.align		4
.L_21:
        /*0078*/ 	.byte	0x04, 0x17
        /*007a*/ 	.short	(.L_23 - .L_22)
.L_22:
        /*007c*/ 	.word	0x00000000
        /*0080*/ 	.short	0x0006
        /*0082*/ 	.short	0x0024
        /*0084*/ 	.byte	0x00, 0xf0, 0x11, 0x00


	//----- nvinfo : EIATTR_KPARAM_INFO
	.align		4
.L_23:
        /*0088*/ 	.byte	0x04, 0x17
        /*008a*/ 	.short	(.L_25 - .L_24)
.L_24:
        /*008c*/ 	.word	0x00000000
        /*0090*/ 	.short	0x0005
        /*0092*/ 	.short	0x0020
        /*0094*/ 	.byte	0x00, 0xf0, 0x11, 0x00


	//----- nvinfo : EIATTR_KPARAM_INFO
	.align		4
.L_25:
        /*0098*/ 	.byte	0x04, 0x17
        /*009a*/ 	.short	(.L_27 - .L_26)
.L_26:
        /*009c*/ 	.word	0x00000000
        /*00a0*/ 	.short	0x0004
        /*00a2*/ 	.short	0x001c
        /*00a4*/ 	.byte	0x00, 0xf0, 0x11, 0x00


	//----- nvinfo : EIATTR_KPARAM_INFO
	.align		4
.L_27:
        /*00a8*/ 	.byte	0x04, 0x17
        /*00aa*/ 	.short	(.L_29 - .L_28)
.L_28:
        /*00ac*/ 	.word	0x00000000
        /*00b0*/ 	.short	0x0003
        /*00b2*/ 	.short	0x0018
        /*00b4*/ 	.byte	0x00, 0xf0, 0x11, 0x00


	//----- nvinfo : EIATTR_KPARAM_INFO
	.align		4
.L_29:
        /*00b8*/ 	.byte	0x04, 0x17
        /*00ba*/ 	.short	(.L_31 - .L_30)
.L_30:
        /*00bc*/ 	.word	0x00000000
        /*00c0*/ 	.short	0x0002
        /*00c2*/ 	.short	0x0010
        /*00c4*/ 	.byte	0x00, 0xf4, 0x21, 0x00


	//----- nvinfo : EIATTR_KPARAM_INFO
	.align		4
.L_31:
        /*00c8*/ 	.byte	0x04, 0x17
        /*00ca*/ 	.short	(.L_33 - .L_32)
.L_32:
        /*00cc*/ 	.word	0x00000000
        /*00d0*/ 	.short	0x0001
        /*00d2*/ 	.short	0x0008
        /*00d4*/ 	.byte	0x00, 0xf4, 0x21, 0x00


	//----- nvinfo : EIATTR_KPARAM_INFO
	.align		4
.L_33:
        /*00d8*/ 	.byte	0x04, 0x17
        /*00da*/ 	.short	(.L_35 - .L_34)
.L_34:
        /*00dc*/ 	.word	0x00000000
        /*00e0*/ 	.short	0x0000
        /*00e2*/ 	.short	0x0000
        /*00e4*/ 	.byte	0x00, 0xf4, 0x21, 0x00


	//----- nvinfo : EIATTR_SPARSE_MMA_MASK
	.align		4
.L_35:
        /*00e8*/ 	.byte	0x03, 0x50
        /*00ea*/ 	.short	0x0000


	//----- nvinfo : EIATTR_MAXREG_COUNT
	.align		4
        /*00ec*/ 	.byte	0x03, 0x1b
        /*00ee*/ 	.short	0x00ff


	//----- nvinfo : EIATTR_NUM_BARRIERS
	.align		4
        /*00f0*/ 	.byte	0x02, 0x4c
        /*00f2*/ 	.byte	0x01
	.zero		1


	//----- nvinfo : EIATTR_ANNOTATIONS
	.align		4
        /*00f4*/ 	.byte	0x04, 0x55
        /*00f6*/ 	.short	(.L_37 - .L_36)


	//   ....[0]....
.L_36:
        /*00f8*/ 	.word	0x00000001
        /*00fc*/ 	.byte	0x30, 0x2b, 0x00, 0x00, 0x01, 0x00, 0x00, 0x00, 0xd0, 0x2b, 0x00, 0x00, 0x01, 0x00, 0x00, 0x00
        /* <DEDUP_REMOVED lines=671> */
        /*2afc*/ 	.byte	0xd0, 0xdf, 0x00, 0x00


	//----- nvinfo : EIATTR_MERCURY_ISA_VERSION
	.align		4
.L_37:
        /*2b00*/ 	.byte	0x03, 0x5f
        /*2b02*/ 	.short	0x0101


	//----- nvinfo : EIATTR_EXIT_INSTR_OFFSETS
	.align		4
        /*2b04*/ 	.byte	0x04, 0x1c
        /*2b06*/ 	.short	(.L_39 - .L_38)


	//   ....[0]....
.L_38:
        /*2b08*/ 	.word	0x000119d0


	//   ....[1]....
        /*2b0c*/ 	.word	0x00011a00


	//----- nvinfo : EIATTR_REQNTID
	.align		4
.L_39:
        /*2b10*/ 	.byte	0x04, 0x10
        /*2b12*/ 	.short	(.L_41 - .L_40)
.L_40:
        /*2b14*/ 	.word	0x00000080
        /*2b18*/ 	.word	0x00000001
        /*2b1c*/ 	.word	0x00000001


	//----- nvinfo : EIATTR_CBANK_PARAM_SIZE
	.align		4
.L_41:
        /*2b20*/ 	.byte	0x03, 0x19
        /*2b22*/ 	.short	0x0050


	//----- nvinfo : EIATTR_PARAM_CBANK
	.align		4
        /*2b24*/ 	.byte	0x04, 0x0a
        /*2b26*/ 	.short	(.L_43 - .L_42)
	.align		4
.L_42:
        /*2b28*/ 	.word	index@(.nv.constant0.matmul_kernel)
        /*2b2c*/ 	.short	0x0210
        /*2b2e*/ 	.short	0x0050


	//----- nvinfo : EIATTR_SW_WAR
	.align		4
.L_43:
        /*2b30*/ 	.byte	0x04, 0x36
        /*2b32*/ 	.short	(.L_45 - .L_44)
.L_44:
        /*2b34*/ 	.word	0x00000008
.L_45:


//--------------------- .nv.callgraph             --------------------------
	.section	.nv.callgraph,"",@"SHT_CUDA_CALLGRAPH"
	.align	4
	.sectionentsize	8
	.align		4
        /*0000*/ 	.word	0x00000000
	.align		4
        /*0004*/ 	.word	0xffffffff
	.align		4
        /*0008*/ 	.word	0x00000000
	.align		4
        /*000c*/ 	.word	0xfffffffe
	.align		4
        /*0010*/ 	.word	0x00000000
	.align		4
        /*0014*/ 	.word	0xfffffffd
	.align		4
        /*0018*/ 	.word	0x00000000
	.align		4
        /*001c*/ 	.word	0xfffffffc


//--------------------- .text.matmul_kernel       --------------------------
	.section	.text.matmul_kernel,"ax",@progbits
	.align	128
        .global         matmul_kernel
        .type           matmul_kernel,@function
        .size           matmul_kernel,(.L_x_3 - matmul_kernel)
        .other          matmul_kernel,@"STO_CUDA_ENTRY STV_DEFAULT"
matmul_kernel:
.text.matmul_kernel:
[----:B------:R-:W0:Y:S08]  /*0000*/  LDC R1, c[0x0][0x28] ;  /* 0x00000a00ff017b82 */ /* 0x000e300000000800 */
[----:B------:R-:W1:Y:S01]  /*0010*/  LDC.64 R8, c[0x0][0x228] ;  /* 0x00008a00ff087b82 */ /* 0x000e620000000a00 */
[----:B------:R-:W2:Y:S01]  /*0020*/  S2R R5, SR_CTAID.X ;  /* 0x0000000000057919 */ /* 0x000ea20000002500 */
[----:B------:R-:W-:Y:S01]  /*0030*/  UMOV UR4, 0x400 ;  /* 0x0000040000047882 */ /* 0x000fe20000000000 */
[----:B------:R-:W-:Y:S01]  /*0040*/  ULDC.64 UR6, c[0x0][0x208] ;  /* 0x0000820000067ab9 */ /* 0x000fe20000000a00 */
[----:B0-----:R-:W-:Y:S01]  /*0050*/  VIADD R1, R1, 0xfffff9a0 ;  /* 0xfffff9a001017836 */ /* 0x001fe20000000000 */
[----:B------:R-:W-:-:S02]  /*0060*/  CS2R R14, SRZ ;  /* 0x00000000000e7805 */ /* 0x000fc4000001ff00 */
[----:B------:R-:W-:Y:S02]  /*0070*/  CS2R R16, SRZ ;  /* 0x0000000000107805 */ /* 0x000fe4000001ff00 */
[----:B------:R-:W-:Y:S01]  /*0080*/  CS2R R18, SRZ ;  /* 0x0000000000127805 */ /* 0x000fe2000001ff00 */
[----:B------:R-:W0:Y:S01]  /*0090*/  LDC R36, c[0x0][0x230] ;  /* 0x00008c00ff247b82 */ /* 0x000e220000000800 */
[----:B------:R-:W-:Y:S02]  /*00a0*/  CS2R R20, SRZ ;  /* 0x0000000000147805 */ /* 0x000fe4000001ff00 */
[----:B------:R-:W-:Y:S02]  /*00b0*/  CS2R R22, SRZ ;  /* 0x0000000000167805 */ /* 0x000fe4000001ff00 */
[----:B------:R-:W-:Y:S02]  /*00c0*/  CS2R R32, SRZ ;  /* 0x0000000000207805 */ /* 0x000fe4000001ff00 */
[----:B------:R-:W-:-:S02]  /*00d0*/  CS2R R34, SRZ ;  /* 0x0000000000227805 */ /* 0x000fc4000001ff00 */
[----:B------:R-:W-:Y:S02]  /*00e0*/  CS2R R96, SRZ ;  /* 0x0000000000607805 */ /* 0x000fe4000001ff00 */
[----:B------:R-:W-:Y:S02]  /*00f0*/  CS2R R98, SRZ ;  /* 0x0000000000627805 */ /* 0x000fe4000001ff00 */
[----:B------:R-:W-:Y:S01]  /*0100*/  CS2R R100, SRZ ;  /* 0x0000000000647805 */ /* 0x000fe2000001ff00 */
[----:B------:R-:W3:Y:S01]  /*0110*/  S2UR UR5, SR_CgaCtaId ;  /* 0x00000000000579c3 */ /* 0x000ee20000008800 */
[----:B------:R-:W-:Y:S02]  /*0120*/  CS2R R102, SRZ ;  /* 0x0000000000667805 */ /* 0x000fe4000001ff00 */
[----:B------:R-:W-:Y:S02]  /*0130*/  CS2R R108, SRZ ;  /* 0x00000000006c7805 */ /* 0x000fe4000001ff00 */
[----:B------:R-:W-:-:S02]  /*0140*/  CS2R R110, SRZ ;  /* 0x00000000006e7805 */ /* 0x000fc4000001ff00 */
[----:B------:R-:W-:Y:S02]  /*0150*/  CS2R R104, SRZ ;  /* 0x0000000000687805 */ /* 0x000fe4000001ff00 */
[----:B------:R-:W-:Y:S02]  /*0160*/  CS2R R106, SRZ ;  /* 0x00000000006a7805 */ /* 0x000fe4000001ff00 */
[----:B------:R-:W-:Y:S02]  /*0170*/  CS2R R40, SRZ ;  /* 0x0000000000287805 */ /* 0x000fe4000001ff00 */
[----:B------:R-:W-:Y:S01]  /*0180*/  CS2R R42, SRZ ;  /* 0x00000000002a7805 */ /* 0x000fe2000001ff00 */
[----:B-1----:R-:W-:Y:S01]  /*0190*/  VIADD R0, R9, 0x3f ;  /* 0x0000003f09007836 */ /* 0x002fe20000000000 */
[----:B------:R-:W-:Y:S02]  /*01a0*/  CS2R R76, SRZ ;  /* 0x00000000004c7805 */ /* 0x000fe4000001ff00 */
[----:B------:R-:W-:-:S02]  /*01b0*/  CS2R R78, SRZ ;  /* 0x00000000004e7805 */ /* 0x000fc4000001ff00 */
[----:B------:R-:W-:Y:S02]  /*01c0*/  CS2R R44, SRZ ;  /* 0x00000000002c7805 */ /* 0x000fe4000001ff00 */
[----:B------:R-:W-:Y:S02]  /*01d0*/  CS2R R46, SRZ ;  /* 0x00000000002e7805 */ /* 0x000fe4000001ff00 */
[----:B------:R-:W-:Y:S02]  /*01e0*/  SHF.R.S32.HI R3, RZ, 0x1f, R0 ;  /* 0x0000001fff037819 */ /* 0x000fe40000011400 */
[----:B------:R-:W-:Y:S02]  /*01f0*/  CS2R R80, SRZ ;  /* 0x0000000000507805 */ /* 0x000fe4000001ff00 */
[----:B------:R-:W-:Y:S01]  /*0200*/  CS2R R82, SRZ ;  /* 0x0000000000527805 */ /* 0x000fe2000001ff00 */
[----:B0-----:R-:W-:Y:S01]  /*0210*/  VIADD R36, R36, 0x3f ;  /* 0x0000003f24247836 */ /* 0x001fe20000000000 */
[----:B------:R-:W-:-:S02]  /*0220*/  LEA.HI R3, R3, R0, RZ, 0x6 ;  /* 0x0000000003037211 */ /* 0x000fc400078f30ff */
[----:B------:R-:W-:Y:S02]  /*0230*/  CS2R R48, SRZ ;  /* 0x0000000000307805 */ /* 0x000fe4000001ff00 */
[----:B--2---:R-:W-:Y:S02]  /*0240*/  IABS R10, R5 ;  /* 0x00000005000a7213 */ /* 0x004fe40000000000 */
[----:B------:R-:W-:Y:S02]  /*0250*/  CS2R R50, SRZ ;  /* 0x0000000000327805 */ /* 0x000fe4000001ff00 */
[----:B------:R-:W-:Y:S02]  /*0260*/  SHF.R.S32.HI R3, RZ, 0x6, R3 ;  /* 0x00000006ff037819 */ /* 0x000fe40000011403 */
[----:B------:R-:W-:Y:S02]  /*0270*/  CS2R R84, SRZ ;  /* 0x0000000000547805 */ /* 0x000fe4000001ff00 */
[----:B------:R-:W-:Y:S01]  /*0280*/  CS2R R86, SRZ ;  /* 0x0000000000567805 */ /* 0x000fe2000001ff00 */
[----:B---3--:R-:W-:Y:S01]  /*0290*/  ULEA UR4, UR5, UR4, 0x18 ;  /* 0x0000000405047291 */ /* 0x008fe2000f8ec03f */
[----:B------:R-:W-:Y:S01]  /*02a0*/  CS2R R116, SRZ ;  /* 0x0000000000747805 */ /* 0x000fe2000001ff00 */
[----:B------:R-:W-:Y:S01]  /*02b0*/  IMAD.SHL.U32 R4, R3, 0x8, RZ ;  /* 0x0000000803047824 */ /* 0x000fe200078e00ff */
[----:B------:R-:W-:-:S04]  /*02c0*/  CS2R R118, SRZ ;  /* 0x0000000000767805 */ /* 0x000fc8000001ff00 */
[-C--:B------:R-:W-:Y:S02]  /*02d0*/  IABS R7, R4.reuse ;  /* 0x0000000400077213 */ /* 0x080fe40000000000 */
[----:B------:R-:W-:Y:S02]  /*02e0*/  IABS R12, R4 ;  /* 0x00000004000c7213 */ /* 0x000fe40000000000 */
[----:B------:R-:W0:Y:S08]  /*02f0*/  I2F.RP R0, R7 ;  /* 0x0000000700007306 */ /* 0x000e300000209400 */
[----:B0-----:R-:W0:Y:S02]  /*0300*/  MUFU.RCP R0, R0 ;  /* 0x0000000000007308 */ /* 0x001e240000001000 */
[----:B0-----:R-:W-:-:S02]  /*0310*/  VIADD R2, R0, 0xffffffe ;  /* 0x0ffffffe00027836 */ /* 0x001fc40000000000 */
[----:B------:R-:W-:-:S04]  /*0320*/  IMAD.MOV R0, RZ, RZ, -R12 ;  /* 0x000000ffff007224 */ /* 0x000fc800078e0a0c */
[----:B------:R0:W1:Y:S02]  /*0330*/  F2I.FTZ.U32.TRUNC.NTZ R3, R2 ;  /* 0x0000000200037305 */ /* 0x000064000021f000 */
[----:B0-----:R-:W-:Y:S02]  /*0340*/  IMAD.MOV.U32 R2, RZ, RZ, RZ ;  /* 0x000000ffff027224 */ /* 0x001fe400078e00ff */
[----:B-1----:R-:W-:-:S04]  /*0350*/  IMAD.MOV R6, RZ, RZ, -R3 ;  /* 0x000000ffff067224 */ /* 0x002fc800078e0a03 */
[----:B------:R-:W-:Y:S02]  /*0360*/  IMAD R11, R6, R7, RZ ;  /* 0x00000007060b7224 */ /* 0x000fe400078e02ff */
[----:B------:R-:W-:Y:S02]  /*0370*/  IMAD.MOV.U32 R6, RZ, RZ, R10 ;  /* 0x000000ffff067224 */ /* 0x000fe400078e000a */
[----:B------:R-:W-:-:S06]  /*0380*/  IMAD.HI.U32 R3, R3, R11, R2 ;  /* 0x0000000b03037227 */ /* 0x000fcc00078e0002 */
[----:B------:R-:W-:-:S04]  /*0390*/  IMAD.HI.U32 R3, R3, R6, RZ ;  /* 0x0000000603037227 */ /* 0x000fc800078e00ff */
[----:B------:R-:W-:-:S05]  /*03a0*/  IMAD R0, R3, R0, R6 ;  /* 0x0000000003007224 */ /* 0x000fca00078e0206 */
[----:B------:R-:W-:-:S13]  /*03b0*/  ISETP.GT.U32.AND P1, PT, R7, R0, PT ;  /* 0x000000000700720c */ /* 0x000fda0003f24070 */
[----:B------:R-:W-:Y:S02]  /*03c0*/  @!P1 IMAD.IADD R0, R0, 0x1, -R7 ;  /* 0x0000000100009824 */ /* 0x000fe400078e0a07 */
[----:B------:R-:W-:Y:S01]  /*03d0*/  @!P1 VIADD R3, R3, 0x1 ;  /* 0x0000000103039836 */ /* 0x000fe20000000000 */
[----:B------:R-:W-:Y:S02]  /*03e0*/  ISETP.NE.AND P1, PT, R4, RZ, PT ;  /* 0x000000ff0400720c */ /* 0x000fe40003f25270 */
[----:B------:R-:W-:Y:S02]  /*03f0*/  ISETP.GE.U32.AND P0, PT, R0, R7, PT ;  /* 0x000000070000720c */ /* 0x000fe40003f06070 */
[----:B------:R-:W-:-:S04]  /*0400*/  LOP3.LUT R0, R5, R4, RZ, 0x3c, !PT ;  /* 0x0000000405007212 */ /* 0x000fc800078e3cff */
[----:B------:R-:W-:Y:S01]  /*0410*/  ISETP.GE.AND P2, PT, R0, RZ, PT ;  /* 0x000000ff0000720c */ /* 0x000fe20003f46270 */
[----:B------:R-:W-:-:S06]  /*0420*/  VIADD R0, R8, 0xff ;  /* 0x000000ff08007836 */ /* 0x000fcc0000000000 */
[----:B------:R-:W-:-:S04]  /*0430*/  @P0 VIADD R3, R3, 0x1 ;  /* 0x0000000103030836 */ /* 0x000fc80000000000 */
[----:B------:R-:W-:Y:S01]  /*0440*/  IMAD.MOV.U32 R2, RZ, RZ, R3 ;  /* 0x000000ffff027224 */ /* 0x000fe200078e0003 */
[----:B------:R-:W-:-:S03]  /*0450*/  SHF.R.S32.HI R3, RZ, 0x1f, R0 ;  /* 0x0000001fff037819 */ /* 0x000fc60000011400 */
[----:B------:R-:W-:Y:S01]  /*0460*/  @!P2 IMAD.MOV R2, RZ, RZ, -R2 ;  /* 0x000000ffff02a224 */ /* 0x000fe200078e0a02 */
[----:B------:R-:W-:Y:S02]  /*0470*/  @!P1 LOP3.LUT R2, RZ, R4, RZ, 0x33, !PT ;  /* 0x00000004ff029212 */ /* 0x000fe400078e33ff */
[----:B------:R-:W-:-:S03]  /*0480*/  LEA.HI R3, R3, R0, RZ, 0x8 ;  /* 0x0000000003037211 */ /* 0x000fc600078f40ff */
[----:B------:R-:W-:Y:S02]  /*0490*/  IMAD.SHL.U32 R6, R2, 0x8, RZ ;  /* 0x0000000802067824 */ /* 0x000fe400078e00ff */
[----:B------:R-:W-:-:S03]  /*04a0*/  IMAD.MOV R2, RZ, RZ, -R2 ;  /* 0x000000ffff027224 */ /* 0x000fc600078e0a02 */
[----:B------:R-:W-:Y:S01]  /*04b0*/  LEA.HI.SX32 R3, R3, -R6, 0x18 ;  /* 0x8000000603037211 */ /* 0x000fe200078fc2ff */
[----:B------:R-:W-:-:S03]  /*04c0*/  IMAD R4, R4, R2, R5 ;  /* 0x0000000204047224 */ /* 0x000fc600078e0205 */
[----:B------:R-:W-:Y:S02]  /*04d0*/  VIMNMX R13, R3, 0x8, PT ;  /* 0x00000008030d7848 */ /* 0x000fe40003fe0100 */
[----:B------:R-:W-:Y:S02]  /*04e0*/  IABS R11, R4 ;  /* 0x00000004000b7213 */ /* 0x000fe40000000000 */
[----:B------:R-:W-:-:S04]  /*04f0*/  IABS R7, R13 ;  /* 0x0000000d00077213 */ /* 0x000fc80000000000 */
[----:B------:R-:W0:Y:S08]  /*0500*/  I2F.RP R0, R7 ;  /* 0x0000000700007306 */ /* 0x000e300000209400 */
[----:B0-----:R-:W0:Y:S02]  /*0510*/  MUFU.RCP R0, R0 ;  /* 0x0000000000007308 */ /* 0x001e240000001000 */
[----:B0-----:R-:W-:-:S06]  /*0520*/  VIADD R3, R0, 0xffffffe ;  /* 0x0ffffffe00037836 */ /* 0x001fcc0000000000 */
[----:B------:R-:W0:Y:S02]  /*0530*/  F2I.FTZ.U32.TRUNC.NTZ R3, R3 ;  /* 0x0000000300037305 */ /* 0x000e24000021f000 */
[----:B0-----:R-:W-:-:S04]  /*0540*/  IMAD.MOV R10, RZ, RZ, -R3 ;  /* 0x000000ffff0a7224 */ /* 0x001fc800078e0a03 */
[----:B------:R-:W-:Y:S01]  /*0550*/  IMAD.MOV.U32 R2, RZ, RZ, R10 ;  /* 0x000000ffff027224 */ /* 0x000fe200078e000a */
[----:B------:R-:W-:-:S03]  /*0560*/  IABS R10, R13 ;  /* 0x0000000d000a7213 */ /* 0x000fc60000000000 */
[----:B------:R-:W-:Y:S02]  /*0570*/  IMAD R5, R2, R7, RZ ;  /* 0x0000000702057224 */ /* 0x000fe400078e02ff */
[----:B------:R-:W-:Y:S02]  /*0580*/  IMAD.MOV.U32 R2, RZ, RZ, RZ ;  /* 0x000000ffff027224 */ /* 0x000fe400078e00ff */
[----:B------:R-:W-:Y:S02]  /*0590*/  IMAD.MOV R0, RZ, RZ, -R10 ;  /* 0x000000ffff007224 */ /* 0x000fe400078e0a0a */
[----:B------:R-:W-:Y:S01]  /*05a0*/  IMAD.HI.U32 R2, R3, R5, R2 ;  /* 0x0000000503027227 */ /* 0x000fe200078e0002 */
[----:B------:R-:W0:Y:S05]  /*05b0*/  S2R R10, SR_TID.X ;  /* 0x00000000000a7919 */ /* 0x000e2a0000002100 */
[----:B------:R-:W-:-:S04]  /*05c0*/  IMAD.HI.U32 R2, R2, R11, RZ ;  /* 0x0000000b02027227 */ /* 0x000fc800078e00ff */
[----:B------:R-:W-:-:S05]  /*05d0*/  IMAD R0, R2, R0, R11 ;  /* 0x0000000002007224 */ /* 0x000fca00078e020b */
[----:B------:R-:W-:-:S13]  /*05e0*/  ISETP.GT.U32.AND P1, PT, R7, R0, PT ;  /* 0x000000000700720c */ /* 0x000fda0003f24070 */
[----:B------:R-:W-:Y:S02]  /*05f0*/  @!P1 IMAD.IADD R0, R0, 0x1, -R7 ;  /* 0x0000000100009824 */ /* 0x000fe400078e0a07 */
[----:B------:R-:W-:Y:S01]  /*0600*/  @!P1 VIADD R2, R2, 0x1 ;  /* 0x0000000102029836 */ /* 0x000fe20000000000 */
[----:B------:R-:W-:Y:S02]  /*0610*/  ISETP.NE.AND P1, PT, R13, RZ, PT ;  /* 0x000000ff0d00720c */ /* 0x000fe40003f25270 */
[----:B------:R-:W-:Y:S02]  /*0620*/  ISETP.GE.U32.AND P0, PT, R0, R7, PT ;  /* 0x000000070000720c */ /* 0x000fe40003f06070 */
[----:B------:R-:W-:Y:S02]  /*0630*/  LOP3.LUT R0, R4, R13, RZ, 0x3c, !PT ;  /* 0x0000000d04007212 */ /* 0x000fe400078e3cff */
[----:B0-----:R-:W-:Y:S02]  /*0640*/  LOP3.LUT R3, R10, 0x7f, RZ, 0xc0, !PT ;  /* 0x0000007f0a037812 */ /* 0x001fe400078ec0ff */
[----:B------:R-:W-:-:S07]  /*0650*/  ISETP.GE.AND P2, PT, R0, RZ, PT ;  /* 0x000000ff0000720c */ /* 0x000fce0003f46270 */
[----:B------:R-:W-:Y:S01]  /*0660*/  @P0 VIADD R2, R2, 0x1 ;  /* 0x0000000102020836 */ /* 0x000fe20000000000 */
[----:B------:R-:W-:-:S05]  /*0670*/  ISETP.GE.AND P0, PT, R36, 0x40, PT ;  /* 0x000000402400780c */ /* 0x000fca0003f06270 */
[----:B------:R-:W-:Y:S01]  /*0680*/  @!P2 IMAD.MOV R2, RZ, RZ, -R2 ;  /* 0x000000ffff02a224 */ /* 0x000fe200078e0a02 */
[----:B------:R-:W-:-:S05]  /*0690*/  @!P1 LOP3.LUT R2, RZ, R13, RZ, 0x33, !PT ;  /* 0x0000000dff029212 */ /* 0x000fca00078e33ff */
[----:B------:R-:W-:Y:S02]  /*06a0*/  IMAD.MOV R0, RZ, RZ, -R2 ;  /* 0x000000ffff007224 */ /* 0x000fe400078e0a02 */
[----:B------:R-:W-:Y:S02]  /*06b0*/  IMAD.SHL.U32 R2, R2, 0x40, RZ ;  /* 0x0000004002027824 */ /* 0x000fe400078e00ff */
[----:B------:R-:W-:Y:S01]  /*06c0*/  IMAD R0, R13, R0, R4 ;  /* 0x000000000d007224 */ /* 0x000fe200078e0204 */
[----:B------:R-:W-:Y:S02]  /*06d0*/  CS2R R12, SRZ ;  /* 0x00000000000c7805 */ /* 0x000fe4000001ff00 */
[----:B------:R-:W-:Y:S01]  /*06e0*/  CS2R R4, SRZ ;  /* 0x0000000000047805 */ /* 0x000fe2000001ff00 */
[----:B------:R-:W-:Y:S01]  /*06f0*/  IMAD.IADD R0, R6, 0x1, R0 ;  /* 0x0000000106007824 */ /* 0x000fe200078e0200 */
[----:B------:R-:W-:-:S03]  /*0700*/  CS2R R6, SRZ ;  /* 0x0000000000067805 */ /* 0x000fc6000001ff00 */
[----:B------:R-:W-:-:S04]  /*0710*/  IMAD R0, R0, 0x100, R3 ;  /* 0x0000010000007824 */ /* 0x000fc800078e0203 */
[----:B------:R-:W-:Y:S01]  /*0720*/  VIADD R3, R0, 0x80 ;  /* 0x0000008000037836 */ /* 0x000fe20000000000 */
[----:B------:R-:W-:Y:S06]  /*0730*/  @!P0 BRA `(.L_x_0) ;  /* 0x000000dc00ec8947 */ /* 0x000fec0003800000 */
[----:B------:R-:W-:Y:S01]  /*0740*/  IABS R14, R8 ;  /* 0x00000008000e7213 */ /* 0x000fe20000000000 */
[----:B------:R-:W-:Y:S01]  /*0750*/  ULDC UR5, c[0x0][0x234] ;  /* 0x00008d0000057ab9 */ /* 0x000fe20000000800 */
[----:B------:R-:W-:Y:S01]  /*0760*/  IABS R6, R9 ;  /* 0x0000000900067213 */ /* 0x000fe20000000000 */
[----:B------:R-:W-:Y:S01]  /*0770*/  ULDC.64 UR8, c[0x0][0x210] ;  /* 0x0000840000087ab9 */ /* 0x000fe20000000a00 */
[----:B------:R-:W0:Y:S01]  /*0780*/  I2F.RP R7, R14 ;  /* 0x0000000e00077306 */ /* 0x000e220000209400 */
[----:B------:R-:W-:Y:S01]  /*0790*/  IABS R16, R3 ;  /* 0x0000000300107213 */ /* 0x000fe20000000000 */
[----:B------:R-:W-:Y:S01]  /*07a0*/  ULDC UR60, c[0x0][0x23c] ;  /* 0x00008f00003c7ab9 */ /* 0x000fe20000000800 */
[----:B------:R-:W-:Y:S01]  /*07b0*/  ISETP.GE.AND P6, PT, R0, RZ, PT ;  /* 0x000000ff0000720c */ /* 0x000fe20003fc6270 */
[----:B------:R-:W-:Y:S01]  /*07c0*/  ULDC.64 UR10, c[0x0][0x218] ;  /* 0x00008600000a7ab9 */ /* 0x000fe20000000a00 */
[----:B------:R-:W-:Y:S01]  /*07d0*/  LOP3.LUT R152, R10, 0x3f, RZ, 0xc0, !PT ;  /* 0x0000003f0a987812 */ /* 0x000fe200078ec0ff */
[----:B------:R-:W-:Y:S01]  /*07e0*/  USHF.R.U32.HI UR20, URZ, 0x4, UR4 ;  /* 0x000000043f147899 */ /* 0x000fe20008011604 */
[----:B------:R-:W-:Y:S01]  /*07f0*/  CS2R R120, SRZ ;  /* 0x0000000000787805 */ /* 0x000fe2000001ff00 */
[----:B------:R-:W1:Y:S01]  /*0800*/  I2F.RP R11, R6 ;  /* 0x00000006000b7306 */ /* 0x000e620000209400 */
[----:B------:R-:W-:Y:S01]  /*0810*/  CS2R R122, SRZ ;  /* 0x00000000007a7805 */ /* 0x000fe2000001ff00 */
[----:B------:R-:W-:Y:S01]  /*0820*/  USGXT.U32 UR20, UR20, 0xe ;  /* 0x0000000e1414789a */ /* 0x000fe20008000000 */
[----:B------:R-:W-:-:S02]  /*0830*/  CS2R R124, SRZ ;  /* 0x00000000007c7805 */ /* 0x000fc4000001ff00 */
[----:B------:R-:W-:Y:S02]  /*0840*/  CS2R R126, SRZ ;  /* 0x00000000007e7805 */ /* 0x000fe4000001ff00 */
[----:B------:R-:W-:Y:S02]  /*0850*/  CS2R R128, SRZ ;  /* 0x0000000000807805 */ /* 0x000fe4000001ff00 */
[----:B------:R-:W-:Y:S02]  /*0860*/  CS2R R130, SRZ ;  /* 0x0000000000827805 */ /* 0x000fe4000001ff00 */
[----:B------:R-:W-:Y:S01]  /*0870*/  CS2R R132, SRZ ;  /* 0x0000000000847805 */ /* 0x000fe2000001ff00 */
[----:B0-----:R-:W0:Y:S01]  /*0880*/  MUFU.RCP R7, R7 ;  /* 0x0000000700077308 */ /* 0x001e220000001000 */
[----:B------:R-:W-:Y:S02]  /*0890*/  CS2R R134, SRZ ;  /* 0x0000000000867805 */ /* 0x000fe4000001ff00 */
[----:B------:R-:W-:-:S02]  /*08a0*/  CS2R R136, SRZ ;  /* 0x0000000000887805 */ /* 0x000fc4000001ff00 */
[----:B------:R-:W-:Y:S02]  /*08b0*/  CS2R R138, SRZ ;  /* 0x00000000008a7805 */ /* 0x000fe4000001ff00 */
[----:B------:R-:W-:Y:S02]  /*08c0*/  CS2R R140, SRZ ;  /* 0x00000000008c7805 */ /* 0x000fe4000001ff00 */
[----:B------:R-:W-:Y:S02]  /*08d0*/  CS2R R142, SRZ ;  /* 0x00000000008e7805 */ /* 0x000fe4000001ff00 */
[----:B------:R-:W-:Y:S02]  /*08e0*/  CS2R R144, SRZ ;  /* 0x0000000000907805 */ /* 0x000fe4000001ff00 */
[----:B------:R-:W-:Y:S01]  /*08f0*/  CS2R R146, SRZ ;  /* 0x0000000000927805 */ /* 0x000fe2000001ff00 */
[----:B-1----:R-:W1:Y:S01]  /*0900*/  MUFU.RCP R11, R11 ;  /* 0x0000000b000b7308 */ /* 0x002e620000001000 */
[----:B------:R-:W-:-:S02]  /*0910*/  CS2R R148, SRZ ;  /* 0x0000000000947805 */ /* 0x000fc4000001ff00 */
[----:B------:R-:W-:Y:S02]  /*0920*/  CS2R R150, SRZ ;  /* 0x0000000000967805 */ /* 0x000fe4000001ff00 */
[----:B------:R-:W-:Y:S02]  /*0930*/  CS2R R88, SRZ ;  /* 0x0000000000587805 */ /* 0x000fe4000001ff00 */
[----:B------:R-:W-:Y:S02]  /*0940*/  CS2R R90, SRZ ;  /* 0x00000000005a7805 */ /* 0x000fe4000001ff00 */
[----:B------:R-:W-:Y:S02]  /*0950*/  CS2R R92, SRZ ;  /* 0x00000000005c7805 */ /* 0x000fe4000001ff00 */
[----:B------:R-:W-:Y:S02]  /*0960*/  CS2R R94, SRZ ;  /* 0x00000000005e7805 */ /* 0x000fe4000001ff00 */
[----:B------:R-:W-:-:S02]  /*0970*/  CS2R R96, SRZ ;  /* 0x0000000000607805 */ /* 0x000fc4000001ff00 */
[----:B------:R-:W-:Y:S01]  /*0980*/  CS2R R98, SRZ ;  /* 0x0000000000627805 */ /* 0x000fe2000001ff00 */
[----:B0-----:R-:W-:Y:S01]  /*0990*/  VIADD R4, R7, 0xffffffe ;  /* 0x0ffffffe07047836 */ /* 0x001fe20000000000 */
[----:B------:R-:W-:Y:S02]  /*09a0*/  SHF.R.S32.HI R7, RZ, 0x1f, R36 ;  /* 0x0000001fff077819 */ /* 0x000fe40000011424 */
[----:B------:R-:W-:Y:S02]  /*09b0*/  CS2R R100, SRZ ;  /* 0x0000000000647805 */ /* 0x000fe4000001ff00 */
[----:B------:R-:W-:Y:S01]  /*09c0*/  CS2R R102, SRZ ;  /* 0x0000000000667805 */ /* 0x000fe2000001ff00 */
[----:B------:R0:W2:Y:S01]  /*09d0*/  F2I.FTZ.U32.TRUNC.NTZ R5, R4 ;  /* 0x0000000400057305 */ /* 0x0000a2000021f000 */
[----:B------:R-:W-:Y:S02]  /*09e0*/  LEA.HI R36, R7, R36, RZ, 0x6 ;  /* 0x0000002407247211 */ /* 0x000fe400078f30ff */
[----:B------:R-:W-:-:S02]  /*09f0*/  CS2R R104, SRZ ;  /* 0x0000000000687805 */ /* 0x000fc4000001ff00 */
[----:B------:R-:W-:Y:S01]  /*0a00*/  CS2R R106, SRZ ;  /* 0x00000000006a7805 */ /* 0x000fe2000001ff00 */
[----:B-1----:R-:W-:Y:S01]  /*0a10*/  VIADD R12, R11, 0xffffffe ;  /* 0x0ffffffe0b0c7836 */ /* 0x002fe20000000000 */
[----:B------:R-:W-:Y:S02]  /*0a20*/  IABS R11, R0 ;  /* 0x00000000000b7213 */ /* 0x000fe40000000000 */
[----:B------:R-:W-:Y:S02]  /*0a30*/  CS2R R108, SRZ ;  /* 0x00000000006c7805 */ /* 0x000fe4000001ff00 */
[----:B------:R-:W-:Y:S01]  /*0a40*/  CS2R R110, SRZ ;  /* 0x00000000006e7805 */ /* 0x000fe2000001ff00 */
[----:B------:R1:W3:Y:S01]  /*0a50*/  F2I.FTZ.U32.TRUNC.NTZ R13, R12 ;  /* 0x0000000c000d7305 */ /* 0x0002e2000021f000 */
[----:B0-----:R-:W-:Y:S01]  /*0a60*/  IMAD.MOV.U32 R4, RZ, RZ, RZ ;  /* 0x000000ffff047224 */ /* 0x001fe200078e00ff */
[----:B------:R-:W-:Y:S02]  /*0a70*/  CS2R R112, SRZ ;  /* 0x0000000000707805 */ /* 0x000fe4000001ff00 */
[----:B------:R-:W-:-:S02]  /*0a80*/  CS2R R114, SRZ ;  /* 0x0000000000727805 */ /* 0x000fc4000001ff00 */
[----:B------:R-:W-:Y:S02]  /*0a90*/  CS2R R116, SRZ ;  /* 0x0000000000747805 */ /* 0x000fe4000001ff00 */
[----:B------:R-:W-:Y:S02]  /*0aa0*/  CS2R R118, SRZ ;  /* 0x0000000000767805 */ /* 0x000fe4000001ff00 */
[----:B------:R-:W-:Y:S01]  /*0ab0*/  CS2R R78, SRZ ;  /* 0x00000000004e7805 */ /* 0x000fe2000001ff00 */
[----:B--2---:R-:W-:Y:S01]  /*0ac0*/  IMAD.MOV R15, RZ, RZ, -R5 ;  /* 0x000000ffff0f7224 */ /* 0x004fe200078e0a05 */
[----:B------:R-:W-:Y:S02]  /*0ad0*/  CS2R R80, SRZ ;  /* 0x0000000000507805 */ /* 0x000fe4000001ff00 */
[----:B-1----:R-:W-:Y:S02]  /*0ae0*/  SHF.R.U32.HI R12, RZ, 0x6, R10 ;  /* 0x00000006ff0c7819 */ /* 0x002fe4000001160a */
[----:B------:R-:W-:Y:S01]  /*0af0*/  CS2R R82, SRZ ;  /* 0x0000000000527805 */ /* 0x000fe2000001ff00 */
[----:B------:R-:W-:Y:S01]  /*0b00*/  IMAD R15, R15, R14, RZ ;  /* 0x0000000e0f0f7224 */ /* 0x000fe200078e02ff */
[----:B------:R-:W-:-:S02]  /*0b10*/  CS2R R84, SRZ ;  /* 0x0000000000547805 */ /* 0x000fc4000001ff00 */
[----:B------:R-:W-:Y:S01]  /*0b20*/  SGXT.U32 R7, R12, 0x1 ;  /* 0x000000010c07781a */ /* 0x000fe20000000000 */
[----:B------:R-:W-:Y:S01]  /*0b30*/  IMAD.MOV.U32 R12, RZ, RZ, RZ ;  /* 0x000000ffff0c7224 */ /* 0x000fe200078e00ff */
[----:B------:R-:W-:Y:S01]  /*0b40*/  CS2R R86, SRZ ;  /* 0x0000000000567805 */ /* 0x000fe2000001ff00 */
[----:B------:R-:W-:Y:S01]  /*0b50*/  IMAD.HI.U32 R5, R5, R15, R4 ;  /* 0x0000000f05057227 */ /* 0x000fe200078e0004 */
[----:B------:R-:W-:Y:S01]  /*0b60*/  LOP3.LUT R22, R2, R7, RZ, 0xfc, !PT ;  /* 0x0000000702167212 */ /* 0x000fe200078efcff */
[----:B------:R-:W-:Y:S02]  /*0b70*/  UMOV UR23, 0x40000040 ;  /* 0x4000004000177882 */ /* 0x000fe40000000000 */
[----:B------:R-:W-:Y:S01]  /*0b80*/  IMAD.MOV.U32 R15, RZ, RZ, R16 ;  /* 0x000000ffff0f7224 */ /* 0x000fe200078e0010 */
[C---:B------:R-:W-:Y:S01]  /*0b90*/  LOP3.LUT R7, R22.reuse, 0x3e, RZ, 0xfc, !PT ;  /* 0x0000003e16077812 */ /* 0x040fe200078efcff */
[----:B------:R-:W-:Y:S01]  /*0ba0*/  IMAD.HI.U32 R4, R5, R11, RZ ;  /* 0x0000000b05047227 */ /* 0x000fe200078e00ff */
[----:B------:R-:W-:-:S02]  /*0bb0*/  LOP3.LUT R21, R22, 0x38, RZ, 0xfc, !PT ;  /* 0x0000003816157812 */ /* 0x000fc400078efcff */
[----:B------:R-:W-:Y:S01]  /*0bc0*/  ISETP.GE.AND P1, PT, R7, RZ, PT ;  /* 0x000000ff0700720c */ /* 0x000fe20003f26270 */
[----:B------:R-:W-:Y:S01]  /*0bd0*/  IMAD.HI.U32 R5, R5, R15, RZ ;  /* 0x0000000f05057227 */ /* 0x000fe200078e00ff */
[----:B------:R-:W-:Y:S02]  /*0be0*/  IABS R20, R21 ;  /* 0x0000001500147213 */ /* 0x000fe40000000000 */
[C---:B------:R-:W-:Y:S01]  /*0bf0*/  LOP3.LUT R24, R22.reuse, 0x34, RZ, 0xfc, !PT ;  /* 0x0000003416187812 */ /* 0x040fe200078efcff */
[----:B------:R-:W-:Y:S01]  /*0c00*/  IMAD.MOV R4, RZ, RZ, -R4 ;  /* 0x000000ffff047224 */ /* 0x000fe200078e0a04 */
[----:B------:R-:W-:Y:S01]  /*0c10*/  LOP3.LUT R26, R22, 0x2a, RZ, 0xfc, !PT ;  /* 0x0000002a161a7812 */ /* 0x000fe200078efcff */
[----:B------:R-:W-:Y:S01]  /*0c20*/  IMAD.MOV R5, RZ, RZ, -R5 ;  /* 0x000000ffff057224 */ /* 0x000fe200078e0a05 */
[----:B------:R-:W-:Y:S01]  /*0c30*/  IABS R23, R24 ;  /* 0x0000001800177213 */ /* 0x000fe20000000000 */
[----:B------:R-:W-:Y:S01]  /*0c40*/  IMAD R4, R14, R4, R11 ;  /* 0x000000040e047224 */ /* 0x000fe200078e020b */
[----:B------:R-:W-:Y:S01]  /*0c50*/  LOP3.LUT R11, R22, 0x3c, RZ, 0xfc, !PT ;  /* 0x0000003c160b7812 */ /* 0x000fe200078efcff */
[C---:B------:R-:W-:Y:S01]  /*0c60*/  IMAD R5, R14.reuse, R5, R15 ;  /* 0x000000050e057224 */ /* 0x040fe200078e020f */
[----:B------:R-:W-:Y:S01]  /*0c70*/  IABS R15, R7 ;  /* 0x00000007000f7213 */ /* 0x000fe20000000000 */
[----:B---3--:R-:W-:Y:S01]  /*0c80*/  IMAD.MOV R17, RZ, RZ, -R13 ;  /* 0x000000ffff117224 */ /* 0x008fe200078e0a0d */
[----:B------:R-:W-:-:S02]  /*0c90*/  ISETP.GT.U32.AND P3, PT, R14, R4, PT ;  /* 0x000000040e00720c */ /* 0x000fc40003f64070 */
[----:B------:R-:W-:Y:S01]  /*0ca0*/  ISETP.GT.U32.AND P4, PT, R14, R5, PT ;  /* 0x000000050e00720c */ /* 0x000fe20003f84070 */
[----:B------:R-:W-:Y:S01]  /*0cb0*/  IMAD R17, R17, R6, RZ ;  /* 0x0000000611117224 */ /* 0x000fe200078e02ff */
[----:B------:R-:W-:Y:S02]  /*0cc0*/  ISETP.GE.AND P0, PT, R11, RZ, PT ;  /* 0x000000ff0b00720c */ /* 0x000fe40003f06270 */
[----:B------:R-:W-:Y:S01]  /*0cd0*/  IABS R33, R26 ;  /* 0x0000001a00217213 */ /* 0x000fe20000000000 */
[----:B------:R-:W-:Y:S01]  /*0ce0*/  IMAD.HI.U32 R13, R13, R17, R12 ;  /* 0x000000110d0d7227 */ /* 0x000fe200078e000c */
[----:B------:R-:W-:Y:S02]  /*0cf0*/  IABS R17, R11 ;  /* 0x0000000b00117213 */ /* 0x000fe40000000000 */
[C---:B------:R-:W-:Y:S02]  /*0d00*/  LOP3.LUT R12, R22.reuse, 0x3a, RZ, 0xfc, !PT ;  /* 0x0000003a160c7812 */ /* 0x040fe400078efcff */
[----:B------:R-:W-:Y:S01]  /*0d10*/  LOP3.LUT R28, R22, 0xa, RZ, 0xfc, !PT ;  /* 0x0000000a161c7812 */ /* 0x000fe200078efcff */
[----:B------:R-:W-:Y:S01]  /*0d20*/  @!P3 IMAD.IADD R4, R4, 0x1, -R14 ;  /* 0x000000010404b824 */ /* 0x000fe200078e0a0e */
[----:B------:R-:W-:Y:S01]  /*0d30*/  IABS R19, R12 ;  /* 0x0000000c00137213 */ /* 0x000fe20000000000 */
[----:B------:R-:W-:Y:S01]  /*0d40*/  IMAD.HI.U32 R7, R13, R15, RZ ;  /* 0x0000000f0d077227 */ /* 0x000fe200078e00ff */
[----:B------:R-:W-:-:S02]  /*0d50*/  ISETP.GE.AND P2, PT, R12, RZ, PT ;  /* 0x000000ff0c00720c */ /* 0x000fc40003f46270 */
[----:B------:R-:W-:Y:S01]  /*0d60*/  IABS R67, R28 ;  /* 0x0000001c00437213 */ /* 0x000fe20000000000 */
[----:B------:R-:W-:Y:S01]  /*0d70*/  @!P4 IMAD.IADD R5, R5, 0x1, -R14 ;  /* 0x000000010505c824 */ /* 0x000fe200078e0a0e */
[----:B------:R-:W-:Y:S01]  /*0d80*/  ISETP.GT.U32.AND P4, PT, R14, R4, PT ;  /* 0x000000040e00720c */ /* 0x000fe20003f84070 */
[C---:B------:R-:W-:Y:S01]  /*0d90*/  IMAD.HI.U32 R11, R13.reuse, R17, RZ ;  /* 0x000000110d0b7227 */ /* 0x040fe200078e00ff */
[----:B------:R-:W-:Y:S02]  /*0da0*/  LOP3.LUT R30, R22, 0x8, RZ, 0xfc, !PT ;  /* 0x00000008161e7812 */ /* 0x000fe400078efcff */
[----:B------:R-:W-:Y:S01]  /*0db0*/  ISETP.GT.U32.AND P5, PT, R14, R5, PT ;  /* 0x000000050e00720c */ /* 0x000fe20003fa4070 */
[----:B------:R-:W-:Y:S01]  /*0dc0*/  IMAD.MOV R16, RZ, RZ, -R7 ;  /* 0x000000ffff107224 */ /* 0x000fe200078e0a07 */
[----:B------:R-:W-:Y:S01]  /*0dd0*/  IABS R69, R30 ;  /* 0x0000001e00457213 */ /* 0x000fe20000000000 */
[----:B------:R-:W-:Y:S01]  /*0de0*/  IMAD.MOV R18, RZ, RZ, -R11 ;  /* 0x000000ffff127224 */ /* 0x000fe200078e0a0b */
[----:B------:R-:W-:Y:S01]  /*0df0*/  LOP3.LUT R32, R22, 0x6, RZ, 0xfc, !PT ;  /* 0x0000000616207812 */ /* 0x000fe200078efcff */
[----:B------:R-:W-:Y:S01]  /*0e00*/  IMAD.HI.U32 R12, R13, R19, RZ ;  /* 0x000000130d0c7227 */ /* 0x000fe200078e00ff */
[----:B------:R-:W-:-:S02]  /*0e10*/  IABS R75, R22 ;  /* 0x00000016004b7213 */ /* 0x000fc40000000000 */
[----:B------:R-:W-:Y:S01]  /*0e20*/  IABS R71, R32 ;  /* 0x0000002000477213 */ /* 0x000fe20000000000 */
[----:B------:R-:W-:Y:S01]  /*0e30*/  IMAD R11, R6, R16, R15 ;  /* 0x00000010060b7224 */ /* 0x000fe200078e020f */
[C---:B------:R-:W-:Y:S01]  /*0e40*/  LOP3.LUT R34, R22.reuse, 0x4, RZ, 0xfc, !PT ;  /* 0x0000000416227812 */ /* 0x040fe200078efcff */
[----:B------:R-:W-:Y:S01]  /*0e50*/  IMAD.MOV R12, RZ, RZ, -R12 ;  /* 0x000000ffff0c7224 */ /* 0x000fe200078e0a0c */
[----:B------:R-:W-:Y:S01]  /*0e60*/  LOP3.LUT R38, R22, 0x2, RZ, 0xfc, !PT ;  /* 0x0000000216267812 */ /* 0x000fe200078efcff */
[C---:B------:R-:W-:Y:S01]  /*0e70*/  IMAD R15, R6.reuse, R18, R17 ;  /* 0x00000012060f7224 */ /* 0x040fe200078e0211 */
[C---:B------:R-:W-:Y:S01]  /*0e80*/  ISETP.GT.U32.AND P3, PT, R6.reuse, R11, PT ;  /* 0x0000000b0600720c */ /* 0x040fe20003f64070 */
[----:B------:R-:W-:Y:S01]  /*0e90*/  IMAD R17, R6, R12, R19 ;  /* 0x0000000c06117224 */ /* 0x000fe200078e0213 */
[----:B------:R-:W-:Y:S01]  /*0ea0*/  IABS R73, R34 ;  /* 0x0000002200497213 */ /* 0x000fe20000000000 */
[----:B------:R-:W-:Y:S01]  /*0eb0*/  @!P4 IMAD.IADD R4, R4, 0x1, -R14 ;  /* 0x000000010404c824 */ /* 0x000fe200078e0a0e */
[----:B------:R-:W-:Y:S01]  /*0ec0*/  ISETP.GE.AND P4, PT, R3, RZ, PT ;  /* 0x000000ff0300720c */ /* 0x000fe20003f86270 */
[----:B------:R-:W-:-:S04]  /*0ed0*/  IMAD.HI.U32 R7, R13, R20, RZ ;  /* 0x000000140d077227 */ /* 0x000fc800078e00ff */
[----:B------:R-:W-:Y:S01]  /*0ee0*/  @!P6 IMAD.MOV R4, RZ, RZ, -R4 ;  /* 0x000000ffff04e224 */ /* 0x000fe200078e0a04 */
[C---:B------:R-:W-:Y:S01]  /*0ef0*/  ISETP.GT.U32.AND P6, PT, R6.reuse, R17, PT ;  /* 0x000000110600720c */ /* 0x040fe20003fc4070 */
[----:B------:R-:W-:Y:S02]  /*0f00*/  IMAD.MOV R7, RZ, RZ, -R7 ;  /* 0x000000ffff077224 */ /* 0x000fe400078e0a07 */
[----:B------:R-:W-:Y:S01]  /*0f10*/  @!P5 IMAD.IADD R5, R5, 0x1, -R14 ;  /* 0x000000010505d824 */ /* 0x000fe200078e0a0e */
[C---:B------:R-:W-:Y:S01]  /*0f20*/  ISETP.GT.U32.AND P5, PT, R6.reuse, R15, PT ;  /* 0x0000000f0600720c */ /* 0x040fe20003fa4070 */
[----:B------:R-:W-:Y:S01]  /*0f30*/  IMAD R19, R6, R7, R20 ;  /* 0x0000000706137224 */ /* 0x000fe200078e0214 */
[----:B------:R-:W-:Y:S01]  /*0f40*/  LOP3.LUT R20, R22, 0x36, RZ, 0xfc, !PT ;  /* 0x0000003616147812 */ /* 0x000fe200078efcff */
[----:B------:R-:W-:Y:S02]  /*0f50*/  @!P3 IMAD.IADD R11, R11, 0x1, -R6 ;  /* 0x000000010b0bb824 */ /* 0x000fe400078e0a06 */
[----:B------:R-:W-:Y:S01]  /*0f60*/  IMAD.MOV.U32 R12, RZ, RZ, R5 ;  /* 0x000000ffff0c7224 */ /* 0x000fe200078e0005 */
[----:B------:R-:W-:Y:S01]  /*0f70*/  IABS R18, R20 ;  /* 0x0000001400127213 */ /* 0x000fe20000000000 */
[----:B------:R-:W-:Y:S01]  /*0f80*/  IMAD.HI.U32 R16, R13, R23, RZ ;  /* 0x000000170d107227 */ /* 0x000fe200078e00ff */
[----:B------:R-:W-:-:S02]  /*0f90*/  ISETP.GT.U32.AND P3, PT, R6, R11, PT ;  /* 0x0000000b0600720c */ /* 0x000fc40003f64070 */
[----:B------:R-:W-:Y:S01]  /*0fa0*/  LOP3.LUT R5, RZ, R8, RZ, 0x33, !PT ;  /* 0x00000008ff057212 */ /* 0x000fe200078e33ff */
[----:B------:R-:W-:Y:S01]  /*0fb0*/  @!P4 IMAD.MOV R12, RZ, RZ, -R12 ;  /* 0x000000ffff0cc224 */ /* 0x000fe200078e0a0c */
[----:B------:R-:W-:Y:S01]  /*0fc0*/  ISETP.NE.AND P4, PT, R8, RZ, PT ;  /* 0x000000ff0800720c */ /* 0x000fe20003f85270 */
[--C-:B------:R-:W-:Y:S02]  /*0fd0*/  @!P6 IMAD.IADD R17, R17, 0x1, -R6.reuse ;  /* 0x000000011111e824 */ /* 0x100fe400078e0a06 */
[----:B------:R-:W-:Y:S01]  /*0fe0*/  IMAD.HI.U32 R14, R13, R18, RZ ;  /* 0x000000120d0e7227 */ /* 0x000fe200078e00ff */
[C---:B------:R-:W-:Y:S02]  /*0ff0*/  SEL R7, R5.reuse, R4, !P4 ;  /* 0x0000000405077207 */ /* 0x040fe40006000000 */
[----:B------:R-:W-:Y:S01]  /*1000*/  SEL R8, R5, R12, !P4 ;  /* 0x0000000c05087207 */ /* 0x000fe20006000000 */
[----:B------:R-:W-:Y:S01]  /*1010*/  @!P5 IMAD.IADD R15, R15, 0x1, -R6 ;  /* 0x000000010f0fd824 */ /* 0x000fe200078e0a06 */
[C---:B------:R-:W-:Y:S01]  /*1020*/  ISETP.GT.U32.AND P5, PT, R6.reuse, R17, PT ;  /* 0x000000110600720c */ /* 0x040fe20003fa4070 */
[----:B------:R-:W-:Y:S01]  /*1030*/  IMAD.MOV R5, RZ, RZ, -R14 ;  /* 0x000000ffff057224 */ /* 0x000fe200078e0a0e */
[----:B------:R-:W-:Y:S01]  /*1040*/  ISETP.GE.AND P4, PT, R21, RZ, PT ;  /* 0x000000ff1500720c */ /* 0x000fe20003f86270 */
[----:B------:R-:W-:Y:S01]  /*1050*/  IMAD.MOV R16, RZ, RZ, -R16 ;  /* 0x000000ffff107224 */ /* 0x000fe200078e0a10 */
[C---:B------:R-:W-:Y:S01]  /*1060*/  ISETP.GT.U32.AND P6, PT, R6.reuse, R15, PT ;  /* 0x0000000f0600720c */ /* 0x040fe20003fc4070 */
[----:B------:R-:W-:Y:S01]  /*1070*/  @!P3 IMAD.IADD R11, R11, 0x1, -R6 ;  /* 0x000000010b0bb824 */ /* 0x000fe200078e0a06 */
[C---:B------:R-:W-:Y:S01]  /*1080*/  ISETP.GT.U32.AND P3, PT, R6.reuse, R19, PT ;  /* 0x000000130600720c */ /* 0x040fe20003f64070 */
[----:B------:R-:W-:Y:S01]  /*1090*/  IMAD R5, R6, R5, R18 ;  /* 0x0000000506057224 */ /* 0x000fe200078e0212 */
[----:B------:R-:W-:Y:S01]  /*10a0*/  LOP3.LUT R18, R22, 0x30, RZ, 0xfc, !PT ;  /* 0x0000003016127812 */ /* 0x000fe200078efcff */
[----:B------:R-:W-:Y:S01]  /*10b0*/  IMAD R23, R6, R16, R23 ;  /* 0x0000001006177224 */ /* 0x000fe200078e0217 */
[----:B------:R-:W-:Y:S01]  /*10c0*/  LOP3.LUT R16, R22, 0x32, RZ, 0xfc, !PT ;  /* 0x0000003216107812 */ /* 0x000fe200078efcff */
[----:B------:R-:W-:Y:S01]  /*10d0*/  @!P1 IMAD.MOV R11, RZ, RZ, -R11 ;  /* 0x000000ffff0b9224 */ /* 0x000fe200078e0a0b */
[C---:B------:R-:W-:Y:S01]  /*10e0*/  ISETP.GT.U32.AND P1, PT, R6.reuse, R5, PT ;  /* 0x000000050600720c */ /* 0x040fe20003f24070 */
[--C-:B------:R-:W-:Y:S01]  /*10f0*/  @!P5 IMAD.IADD R17, R17, 0x1, -R6.reuse ;  /* 0x000000011111d824 */ /* 0x100fe200078e0a06 */
[----:B------:R-:W-:Y:S01]  /*1100*/  ISETP.GT.U32.AND P5, PT, R6, R23, PT ;  /* 0x000000170600720c */ /* 0x000fe20003fa4070 */
[----:B------:R-:W-:Y:S01]  /*1110*/  IMAD R7, R7, UR5, RZ ;  /* 0x0000000507077c24 */ /* 0x000fe2000f8e02ff */
[----:B------:R-:W-:Y:S01]  /*1120*/  IABS R25, R16 ;  /* 0x0000001000197213 */ /* 0x000fe20000000000 */
[--C-:B------:R-:W-:Y:S01]  /*1130*/  @!P6 IMAD.IADD R15, R15, 0x1, -R6.reuse ;  /* 0x000000010f0fe824 */ /* 0x100fe200078e0a06 */
[----:B------:R-:W-:Y:S01]  /*1140*/  IABS R27, R18 ;  /* 0x00000012001b7213 */ /* 0x000fe20000000000 */
[----:B------:R-:W-:Y:S01]  /*1150*/  @!P3 IMAD.IADD R19, R19, 0x1, -R6 ;  /* 0x000000011313b824 */ /* 0x000fe200078e0a06 */
[----:B------:R-:W-:Y:S01]  /*1160*/  ISETP.GE.AND P6, PT, R20, RZ, PT ;  /* 0x000000ff1400720c */ /* 0x000fe20003fc6270 */
[----:B------:R-:W-:Y:S01]  /*1170*/  IMAD.HI.U32 R4, R13, R25, RZ ;  /* 0x000000190d047227 */ /* 0x000fe200078e00ff */
[----:B------:R-:W-:-:S02]  /*1180*/  LOP3.LUT R20, R22, 0x2e, RZ, 0xfc, !PT ;  /* 0x0000002e16147812 */ /* 0x000fc400078efcff */
[----:B------:R-:W-:Y:S01]  /*1190*/  ISETP.GE.AND P3, PT, R24, RZ, PT ;  /* 0x000000ff1800720c */ /* 0x000fe20003f66270 */
[--C-:B------:R-:W-:Y:S01]  /*11a0*/  @!P1 IMAD.IADD R5, R5, 0x1, -R6.reuse ;  /* 0x0000000105059824 */ /* 0x100fe200078e0a06 */
[C---:B------:R-:W-:Y:S01]  /*11b0*/  ISETP.GT.U32.AND P1, PT, R6.reuse, R19, PT ;  /* 0x000000130600720c */ /* 0x040fe20003f24070 */
[----:B------:R-:W-:Y:S01]  /*11c0*/  @!P5 IMAD.IADD R23, R23, 0x1, -R6 ;  /* 0x000000011717d824 */ /* 0x000fe200078e0a06 */
[----:B------:R-:W-:Y:S01]  /*11d0*/  IABS R29, R20 ;  /* 0x00000014001d7213 */ /* 0x000fe20000000000 */
[----:B------:R-:W-:Y:S01]  /*11e0*/  IMAD.MOV R12, RZ, RZ, -R4 ;  /* 0x000000ffff0c7224 */ /* 0x000fe200078e0a04 */
[----:B------:R-:W-:Y:S01]  /*11f0*/  ISETP.GT.U32.AND P5, PT, R6, R5, PT ;  /* 0x000000050600720c */ /* 0x000fe20003fa4070 */
[----:B------:R-:W-:Y:S01]  /*1200*/  IMAD.HI.U32 R4, R13, R27, RZ ;  /* 0x0000001b0d047227 */ /* 0x000fe200078e00ff */
[----:B------:R-:W-:-:S03]  /*1210*/  LOP3.LUT R24, R22, 0x2c, RZ, 0xfc, !PT ;  /* 0x0000002c16187812 */ /* 0x000fc600078efcff */
[----:B------:R-:W-:Y:S01]  /*1220*/  IMAD.MOV R4, RZ, RZ, -R4 ;  /* 0x000000ffff047224 */ /* 0x000fe200078e0a04 */
[----:B------:R-:W-:Y:S01]  /*1230*/  IABS R14, R24 ;  /* 0x00000018000e7213 */ /* 0x000fe20000000000 */
[C---:B------:R-:W-:Y:S02]  /*1240*/  IMAD R25, R6.reuse, R12, R25 ;  /* 0x0000000c06197224 */ /* 0x040fe400078e0219 */
[----:B------:R-:W-:Y:S02]  /*1250*/  IMAD R27, R6, R4, R27 ;  /* 0x00000004061b7224 */ /* 0x000fe400078e021b */
[----:B------:R-:W-:-:S04]  /*1260*/  IMAD.HI.U32 R4, R13, R29, RZ ;  /* 0x0000001d0d047227 */ /* 0x000fc800078e00ff */
[----:B------:R-:W-:Y:S01]  /*1270*/  @!P5 IMAD.IADD R5, R5, 0x1, -R6 ;  /* 0x000000010505d824 */ /* 0x000fe200078e0a06 */
[C---:B------:R-:W-:Y:S01]  /*1280*/  ISETP.GT.U32.AND P5, PT, R6.reuse, R27, PT ;  /* 0x0000001b0600720c */ /* 0x040fe20003fa4070 */
[----:B------:R-:W-:Y:S02]  /*1290*/  IMAD.MOV R12, RZ, RZ, -R4 ;  /* 0x000000ffff0c7224 */ /* 0x000fe400078e0a04 */
[----:B------:R-:W-:Y:S01]  /*12a0*/  @!P1 IMAD.IADD R19, R19, 0x1, -R6 ;  /* 0x0000000113139824 */ /* 0x000fe200078e0a06 */
[C---:B------:R-:W-:Y:S01]  /*12b0*/  ISETP.GT.U32.AND P1, PT, R6.reuse, R25, PT ;  /* 0x000000190600720c */ /* 0x040fe20003f24070 */
[----:B------:R-:W-:Y:S01]  /*12c0*/  IMAD R29, R6, R12, R29 ;  /* 0x0000000c061d7224 */ /* 0x000fe200078e021d */
[----:B------:R-:W-:Y:S01]  /*12d0*/  LOP3.LUT R12, R22, 0x28, RZ, 0xfc, !PT ;  /* 0x00000028160c7812 */ /* 0x000fe200078efcff */
[----:B------:R-:W-:Y:S02]  /*12e0*/  @!P4 IMAD.MOV R19, RZ, RZ, -R19 ;  /* 0x000000ffff13c224 */ /* 0x000fe400078e0a13 */
[----:B------:R-:W-:Y:S01]  /*12f0*/  IMAD.HI.U32 R4, R13, R14, RZ ;  /* 0x0000000e0d047227 */ /* 0x000fe200078e00ff */
[----:B------:R-:W-:-:S02]  /*1300*/  ISETP.GT.U32.AND P4, PT, R6, R29, PT ;  /* 0x0000001d0600720c */ /* 0x000fc40003f84070 */
[----:B------:R-:W-:Y:S01]  /*1310*/  IABS R35, R12 ;  /* 0x0000000c00237213 */ /* 0x000fe20000000000 */
[----:B------:R-:W-:Y:S02]  /*1320*/  @!P5 IMAD.IADD R27, R27, 0x1, -R6 ;  /* 0x000000011b1bd824 */ /* 0x000fe400078e0a06 */
[----:B------:R-:W-:Y:S01]  /*1330*/  @!P0 IMAD.MOV R15, RZ, RZ, -R15 ;  /* 0x000000ffff0f8224 */ /* 0x000fe200078e0a0f */
[C---:B------:R-:W-:Y:S01]  /*1340*/  ISETP.GT.U32.AND P0, PT, R6.reuse, R23, PT ;  /* 0x000000170600720c */ /* 0x040fe20003f04070 */
[----:B------:R-:W-:Y:S01]  /*1350*/  IMAD.MOV R31, RZ, RZ, -R4 ;  /* 0x000000ffff1f7224 */ /* 0x000fe200078e0a04 */
[----:B------:R-:W-:Y:S01]  /*1360*/  ISETP.GT.U32.AND P5, PT, R6, R27, PT ;  /* 0x0000001b0600720c */ /* 0x000fe20003fa4070 */
[----:B------:R-:W-:-:S04]  /*1370*/  IMAD.HI.U32 R4, R13, R33, RZ ;  /* 0x000000210d047227 */ /* 0x000fc800078e00ff */
[--C-:B------:R-:W-:Y:S02]  /*1380*/  @!P4 IMAD.IADD R29, R29, 0x1, -R6.reuse ;  /* 0x000000011d1dc824 */ /* 0x100fe400078e0a06 */
[----:B------:R-:W-:Y:S01]  /*1390*/  @!P1 IMAD.IADD R25, R25, 0x1, -R6 ;  /* 0x0000000119199824 */ /* 0x000fe200078e0a06 */
[----:B------:R-:W-:Y:S01]  /*13a0*/  ISETP.GE.AND P1, PT, R18, RZ, PT ;  /* 0x000000ff1200720c */ /* 0x000fe20003f26270 */
[----:B------:R-:W-:Y:S01]  /*13b0*/  IMAD.MOV.U32 R21, RZ, RZ, R5 ;  /* 0x000000ffff157224 */ /* 0x000fe200078e0005 */
[C---:B------:R-:W-:Y:S01]  /*13c0*/  ISETP.GT.U32.AND P4, PT, R6.reuse, R29, PT ;  /* 0x0000001d0600720c */ /* 0x040fe20003f84070 */
[----:B------:R-:W-:Y:S01]  /*13d0*/  IMAD R5, R6, R31, R14 ;  /* 0x0000001f06057224 */ /* 0x000fe200078e020e */
[----:B------:R-:W-:Y:S01]  /*13e0*/  LOP3.LUT R18, R22, 0x22, RZ, 0xfc, !PT ;  /* 0x0000002216127812 */ /* 0x000fe200078efcff */
[----:B------:R-:W-:Y:S02]  /*13f0*/  IMAD.MOV R4, RZ, RZ, -R4 ;  /* 0x000000ffff047224 */ /* 0x000fe400078e0a04 */
[----:B------:R-:W-:Y:S01]  /*1400*/  @!P2 IMAD.MOV R17, RZ, RZ, -R17 ;  /* 0x000000ffff11a224 */ /* 0x000fe200078e0a11 */
[C---:B------:R-:W-:Y:S01]  /*1410*/  ISETP.GT.U32.AND P2, PT, R6.reuse, R25, PT ;  /* 0x000000190600720c */ /* 0x040fe20003f44070 */
[--C-:B------:R-:W-:Y:S01]  /*1420*/  @!P5 IMAD.IADD R27, R27, 0x1, -R6.reuse ;  /* 0x000000011b1bd824 */ /* 0x100fe200078e0a06 */
[----:B------:R-:W-:Y:S01]  /*1430*/  ISETP.GT.U32.AND P5, PT, R6, R5, PT ;  /* 0x000000050600720c */ /* 0x000fe20003fa4070 */
[----:B------:R-:W-:Y:S01]  /*1440*/  @!P6 IMAD.MOV R21, RZ, RZ, -R21 ;  /* 0x000000ffff15e224 */ /* 0x000fe200078e0a15 */
[----:B------:R-:W-:Y:S01]  /*1450*/  ISETP.GE.AND P6, PT, R20, RZ, PT ;  /* 0x000000ff1400720c */ /* 0x000fe20003fc6270 */
[----:B------:R-:W-:Y:S01]  /*1460*/  IMAD R33, R6, R4, R33 ;  /* 0x0000000406217224 */ /* 0x000fe200078e0221 */
[----:B------:R-:W-:Y:S01]  /*1470*/  IABS R43, R18 ;  /* 0x00000012002b7213 */ /* 0x000fe20000000000 */
[----:B------:R-:W-:Y:S01]  /*1480*/  @!P0 IMAD.IADD R23, R23, 0x1, -R6 ;  /* 0x0000000117178824 */ /* 0x000fe200078e0a06 */
[----:B------:R-:W-:Y:S01]  /*1490*/  ISETP.GE.AND P0, PT, R16, RZ, PT ;  /* 0x000000ff1000720c */ /* 0x000fe20003f06270 */
[----:B------:R-:W-:Y:S01]  /*14a0*/  IMAD.HI.U32 R4, R13, R35, RZ ;  /* 0x000000230d047227 */ /* 0x000fe200078e00ff */
[----:B------:R-:W-:-:S02]  /*14b0*/  LOP3.LUT R16, R22, 0x24, RZ, 0xfc, !PT ;  /* 0x0000002416107812 */ /* 0x000fc400078efcff */
[----:B------:R-:W-:Y:S01]  /*14c0*/  LOP3.LUT R20, R22, 0x1c, RZ, 0xfc, !PT ;  /* 0x0000001c16147812 */ /* 0x000fe200078efcff */
[----:B------:R-:W-:Y:S01]  /*14d0*/  IMAD.MOV R4, RZ, RZ, -R4 ;  /* 0x000000ffff047224 */ /* 0x000fe200078e0a04 */
[----:B------:R-:W-:Y:S01]  /*14e0*/  IABS R14, R16 ;  /* 0x00000010000e7213 */ /* 0x000fe20000000000 */
[--C-:B------:R-:W-:Y:S01]  /*14f0*/  @!P4 IMAD.IADD R29, R29, 0x1, -R6.reuse ;  /* 0x000000011d1dc824 */ /* 0x100fe200078e0a06 */
[----:B------:R-:W-:Y:S01]  /*1500*/  IABS R49, R20 ;  /* 0x0000001400317213 */ /* 0x000fe20000000000 */
[----:B------:R-:W-:Y:S02]  /*1510*/  IMAD R35, R6, R4, R35 ;  /* 0x0000000406237224 */ /* 0x000fe400078e0223 */
[--C-:B------:R-:W-:Y:S01]  /*1520*/  @!P2 IMAD.IADD R25, R25, 0x1, -R6.reuse ;  /* 0x000000011919a824 */ /* 0x100fe200078e0a06 */
[----:B------:R-:W-:Y:S01]  /*1530*/  ISETP.GE.AND P2, PT, R26, RZ, PT ;  /* 0x000000ff1a00720c */ /* 0x000fe20003f46270 */
[----:B------:R-:W-:Y:S01]  /*1540*/  @!P5 IMAD.IADD R5, R5, 0x1, -R6 ;  /* 0x000000010505d824 */ /* 0x000fe200078e0a06 */
[----:B------:R-:W-:Y:S01]  /*1550*/  LOP3.LUT R26, R22, 0xc, RZ, 0xfc, !PT ;  /* 0x0000000c161a7812 */ /* 0x000fe200078efcff */
[----:B------:R-:W-:Y:S01]  /*1560*/  @!P6 IMAD.MOV R29, RZ, RZ, -R29 ;  /* 0x000000ffff1de224 */ /* 0x000fe200078e0a1d */
[----:B------:R-:W-:Y:S01]  /*1570*/  ISETP.GT.U32.AND P6, PT, R6, R35, PT ;  /* 0x000000230600720c */ /* 0x000fe20003fc4070 */
[----:B------:R-:W-:Y:S01]  /*1580*/  @!P0 IMAD.MOV R25, RZ, RZ, -R25 ;  /* 0x000000ffff198224 */ /* 0x000fe200078e0a19 */
[----:B------:R-:W-:Y:S01]  /*1590*/  ISETP.GE.AND P0, PT, R12, RZ, PT ;  /* 0x000000ff0c00720c */ /* 0x000fe20003f06270 */
[----:B------:R-:W-:Y:S01]  /*15a0*/  @!P1 IMAD.MOV R27, RZ, RZ, -R27 ;  /* 0x000000ffff1b9224 */ /* 0x000fe200078e0a1b */
[----:B------:R-:W-:Y:S01]  /*15b0*/  LOP3.LUT R12, R22, 0x26, RZ, 0xfc, !PT ;  /* 0x00000026160c7812 */ /* 0x000fe200078efcff */
[----:B------:R-:W-:Y:S01]  /*15c0*/  @!P3 IMAD.MOV R23, RZ, RZ, -R23 ;  /* 0x000000ffff17b224 */ /* 0x000fe200078e0a17 */
[----:B------:R-:W-:Y:S01]  /*15d0*/  ISETP.GT.U32.AND P5, PT, R6, R5, PT ;  /* 0x000000050600720c */ /* 0x000fe20003fa4070 */
[----:B------:R-:W-:Y:S01]  /*15e0*/  IMAD R8, R8, UR5, RZ ;  /* 0x0000000508087c24 */ /* 0x000fe2000f8e02ff */
[----:B------:R-:W-:Y:S01]  /*15f0*/  IABS R39, R12 ;  /* 0x0000000c00277213 */ /* 0x000fe20000000000 */
[----:B------:R-:W-:Y:S01]  /*1600*/  ULDC UR5, c[0x0][0x240] ;  /* 0x0000900000057ab9 */ /* 0x000fe20000000800 */
[----:B------:R-:W-:-:S02]  /*1610*/  ISETP.GE.AND P4, PT, R12, RZ, PT ;  /* 0x000000ff0c00720c */ /* 0x000fc40003f86270 */
[----:B------:R-:W-:Y:S01]  /*1620*/  ISETP.GT.U32.AND P1, PT, R6, R33, PT ;  /* 0x000000210600720c */ /* 0x000fe20003f24070 */
[----:B------:R-:W-:Y:S01]  /*1630*/  IMAD.HI.U32 R4, R13, R39, RZ ;  /* 0x000000270d047227 */ /* 0x000fe200078e00ff */
[----:B------:R-:W-:Y:S02]  /*1640*/  ISETP.GE.AND P3, PT, R24, RZ, PT ;  /* 0x000000ff1800720c */ /* 0x000fe40003f66270 */
[----:B------:R-:W-:Y:S01]  /*1650*/  LOP3.LUT R24, R22, 0xe, RZ, 0xfc, !PT ;  /* 0x0000000e16187812 */ /* 0x000fe200078efcff */
[----:B------:R-:W-:Y:S01]  /*1660*/  @!P6 IMAD.IADD R35, R35, 0x1, -R6 ;  /* 0x000000012323e824 */ /* 0x000fe200078e0a06 */
[----:B------:R-:W-:Y:S01]  /*1670*/  IABS R65, R26 ;  /* 0x0000001a00417213 */ /* 0x000fe20000000000 */
[----:B------:R-:W-:Y:S01]  /*1680*/  IMAD.MOV R12, RZ, RZ, -R4 ;  /* 0x000000ffff0c7224 */ /* 0x000fe200078e0a04 */
[----:B------:R-:W-:Y:S01]  /*1690*/  IABS R63, R24 ;  /* 0x00000018003f7213 */ /* 0x000fe20000000000 */
[----:B------:R-:W-:Y:S01]  /*16a0*/  @!P5 IMAD.IADD R5, R5, 0x1, -R6 ;  /* 0x000000010505d824 */ /* 0x000fe200078e0a06 */
[----:B------:R-:W-:Y:S01]  /*16b0*/  ISETP.GE.AND P5, PT, R16, RZ, PT ;  /* 0x000000ff1000720c */ /* 0x000fe20003fa6270 */
[----:B------:R-:W-:Y:S01]  /*16c0*/  IMAD.HI.U32 R4, R13, R14, RZ ;  /* 0x0000000e0d047227 */ /* 0x000fe200078e00ff */
[----:B------:R-:W-:-:S02]  /*16d0*/  LOP3.LUT R16, R22, 0x20, RZ, 0xfc, !PT ;  /* 0x0000002016107812 */ /* 0x000fc400078efcff */
[----:B------:R-:W-:Y:S01]  /*16e0*/  ISETP.GT.U32.AND P6, PT, R6, R35, PT ;  /* 0x000000230600720c */ /* 0x000fe20003fc4070 */
[----:B------:R-:W-:Y:S01]  /*16f0*/  IMAD.MOV.U32 R31, RZ, RZ, R5 ;  /* 0x000000ffff1f7224 */ /* 0x000fe200078e0005 */
[----:B------:R-:W-:Y:S01]  /*1700*/  IABS R45, R16 ;  /* 0x00000010002d7213 */ /* 0x000fe20000000000 */
[----:B------:R-:W-:Y:S02]  /*1710*/  IMAD.MOV R5, RZ, RZ, -R4 ;  /* 0x000000ffff057224 */ /* 0x000fe400078e0a04 */
[----:B------:R-:W-:-:S04]  /*1720*/  IMAD.HI.U32 R4, R13, R43, RZ ;  /* 0x0000002b0d047227 */ /* 0x000fc800078e00ff */
[----:B------:R-:W-:Y:S02]  /*1730*/  IMAD R39, R6, R12, R39 ;  /* 0x0000000c06277224 */ /* 0x000fe400078e0227 */
[----:B------:R-:W-:Y:S02]  /*1740*/  IMAD.MOV R12, RZ, RZ, -R4 ;  /* 0x000000ffff0c7224 */ /* 0x000fe400078e0a04 */
[----:B------:R-:W-:-:S04]  /*1750*/  IMAD.HI.U32 R4, R13, R45, RZ ;  /* 0x0000002d0d047227 */ /* 0x000fc800078e00ff */
[----:B------:R-:W-:Y:S02]  /*1760*/  @!P1 IMAD.IADD R33, R33, 0x1, -R6 ;  /* 0x0000000121219824 */ /* 0x000fe400078e0a06 */
[----:B------:R-:W-:Y:S02]  /*1770*/  IMAD.MOV R4, RZ, RZ, -R4 ;  /* 0x000000ffff047224 */ /* 0x000fe400078e0a04 */
[----:B------:R-:W-:Y:S01]  /*1780*/  @!P6 IMAD.IADD R35, R35, 0x1, -R6 ;  /* 0x000000012323e824 */ /* 0x000fe200078e0a06 */
[C---:B------:R-:W-:Y:S01]  /*1790*/  ISETP.GT.U32.AND P1, PT, R6.reuse, R33, PT ;  /* 0x000000210600720c */ /* 0x040fe20003f24070 */
[----:B------:R-:W-:Y:S01]  /*17a0*/  @!P3 IMAD.MOV R31, RZ, RZ, -R31 ;  /* 0x000000ffff1fb224 */ /* 0x000fe200078e0a1f */
[C---:B------:R-:W-:Y:S01]  /*17b0*/  ISETP.GT.U32.AND P3, PT, R6.reuse, R39, PT ;  /* 0x000000270600720c */ /* 0x040fe20003f64070 */
[----:B------:R-:W-:Y:S02]  /*17c0*/  IMAD R45, R6, R4, R45 ;  /* 0x00000004062d7224 */ /* 0x000fe400078e022d */
[----:B------:R-:W-:-:S02]  /*17d0*/  IMAD.MOV.U32 R37, RZ, RZ, R35 ;  /* 0x000000ffff257224 */ /* 0x000fc400078e0023 */
[C---:B------:R-:W-:Y:S02]  /*17e0*/  IMAD R43, R6.reuse, R12, R43 ;  /* 0x0000000c062b7224 */ /* 0x040fe400078e022b */
[----:B------:R-:W-:Y:S01]  /*17f0*/  @!P0 IMAD.MOV R37, RZ, RZ, -R37 ;  /* 0x000000ffff258224 */ /* 0x000fe200078e0a25 */
[C---:B------:R-:W-:Y:S01]  /*1800*/  ISETP.GT.U32.AND P0, PT, R6.reuse, R45, PT ;  /* 0x0000002d0600720c */ /* 0x040fe20003f04070 */
[C---:B------:R-:W-:Y:S01]  /*1810*/  IMAD R5, R6.reuse, R5, R14 ;  /* 0x0000000506057224 */ /* 0x040fe200078e020e */
[----:B------:R-:W-:Y:S01]  /*1820*/  ISETP.GT.U32.AND P6, PT, R6, R43, PT ;  /* 0x0000002b0600720c */ /* 0x000fe20003fc4070 */
[--C-:B------:R-:W-:Y:S01]  /*1830*/  @!P1 IMAD.IADD R33, R33, 0x1, -R6.reuse ;  /* 0x0000000121219824 */ /* 0x100fe200078e0a06 */
[----:B------:R-:W-:Y:S01]  /*1840*/  ISETP.GE.AND P1, PT, R18, RZ, PT ;  /* 0x000000ff1200720c */ /* 0x000fe20003f26270 */
[----:B------:R-:W-:Y:S01]  /*1850*/  @!P3 IMAD.IADD R39, R39, 0x1, -R6 ;  /* 0x000000012727b824 */ /* 0x000fe200078e0a06 */
[----:B------:R-:W-:Y:S01]  /*1860*/  LOP3.LUT R18, R22, 0x1e, RZ, 0xfc, !PT ;  /* 0x0000001e16127812 */ /* 0x000fe200078efcff */
[----:B------:R-:W-:Y:S01]  /*1870*/  @!P2 IMAD.MOV R33, RZ, RZ, -R33 ;  /* 0x000000ffff21a224 */ /* 0x000fe200078e0a21 */
[C---:B------:R-:W-:Y:S01]  /*1880*/  ISETP.GT.U32.AND P2, PT, R6.reuse, R5, PT ;  /* 0x000000050600720c */ /* 0x040fe20003f44070 */
[----:B------:R-:W-:Y:S01]  /*1890*/  IMAD.HI.U32 R12, R13, R49, RZ ;  /* 0x000000310d0c7227 */ /* 0x000fe200078e00ff */
[----:B------:R-:W-:-:S02]  /*18a0*/  ISETP.GT.U32.AND P3, PT, R6, R39, PT ;  /* 0x000000270600720c */ /* 0x000fc40003f64070 */
[----:B------:R-:W-:Y:S01]  /*18b0*/  IABS R14, R18 ;  /* 0x00000012000e7213 */ /* 0x000fe20000000000 */
[--C-:B------:R-:W-:Y:S02]  /*18c0*/  @!P0 IMAD.IADD R45, R45, 0x1, -R6.reuse ;  /* 0x000000012d2d8824 */ /* 0x100fe400078e0a06 */
[----:B------:R-:W-:Y:S02]  /*18d0*/  @!P6 IMAD.IADD R43, R43, 0x1, -R6 ;  /* 0x000000012b2be824 */ /* 0x000fe400078e0a06 */
[----:B------:R-:W-:Y:S01]  /*18e0*/  IMAD.HI.U32 R4, R13, R14, RZ ;  /* 0x0000000e0d047227 */ /* 0x000fe200078e00ff */
[C---:B------:R-:W-:Y:S02]  /*18f0*/  ISETP.GT.U32.AND P0, PT, R6.reuse, R45, PT ;  /* 0x0000002d0600720c */ /* 0x040fe40003f04070 */
[----:B------:R-:W-:Y:S01]  /*1900*/  ISETP.GT.U32.AND P6, PT, R6, R43, PT ;  /* 0x0000002b0600720c */ /* 0x000fe20003fc4070 */
[----:B------:R-:W-:Y:S01]  /*1910*/  IMAD.MOV R35, RZ, RZ, -R4 ;  /* 0x000000ffff237224 */ /* 0x000fe200078e0a04 */
[----:B------:R-:W-:Y:S01]  /*1920*/  LOP3.LUT R4, R22, 0x1a, RZ, 0xfc, !PT ;  /* 0x0000001a16047812 */ /* 0x000fe200078efcff */
[----:B------:R-:W-:Y:S01]  /*1930*/  @!P3 IMAD.IADD R39, R39, 0x1, -R6 ;  /* 0x000000012727b824 */ /* 0x000fe200078e0a06 */
[----:B------:R-:W-:Y:S01]  /*1940*/  ISETP.GE.AND P3, PT, R16, RZ, PT ;  /* 0x000000ff1000720c */ /* 0x000fe20003f66270 */
[----:B------:R-:W-:Y:S01]  /*1950*/  IMAD R35, R6, R35, R14 ;  /* 0x0000002306237224 */ /* 0x000fe200078e020e */
[C---:B------:R-:W-:Y:S01]  /*1960*/  LOP3.LUT R14, R22.reuse, 0x16, RZ, 0xfc, !PT ;  /* 0x00000016160e7812 */ /* 0x040fe200078efcff */
[----:B------:R-:W-:Y:S01]  /*1970*/  @!P2 IMAD.IADD R5, R5, 0x1, -R6 ;  /* 0x000000010505a824 */ /* 0x000fe200078e0a06 */
[----:B------:R-:W-:Y:S01]  /*1980*/  LOP3.LUT R16, R22, 0x14, RZ, 0xfc, !PT ;  /* 0x0000001416107812 */ /* 0x000fe200078efcff */
[----:B------:R-:W-:Y:S01]  /*1990*/  IMAD.MOV R12, RZ, RZ, -R12 ;  /* 0x000000ffff0c7224 */ /* 0x000fe200078e0a0c */
[----:B------:R-:W-:Y:S01]  /*19a0*/  IABS R55, R14 ;  /* 0x0000000e00377213 */ /* 0x000fe20000000000 */
[--C-:B------:R-:W-:Y:S01]  /*19b0*/  @!P0 IMAD.IADD R45, R45, 0x1, -R6.reuse ;  /* 0x000000012d2d8824 */ /* 0x100fe200078e0a06 */
[C---:B------:R-:W-:Y:S01]  /*19c0*/  ISETP.GT.U32.AND P0, PT, R6.reuse, R35, PT ;  /* 0x000000230600720c */ /* 0x040fe20003f04070 */
[C---:B------:R-:W-:Y:S01]  /*19d0*/  IMAD R49, R6.reuse, R12, R49 ;  /* 0x0000000c06317224 */ /* 0x040fe200078e0231 */
[----:B------:R-:W-:Y:S01]  /*19e0*/  ISETP.GT.U32.AND P2, PT, R6, R5, PT ;  /* 0x000000050600720c */ /* 0x000fe20003f44070 */
[----:B------:R-:W-:Y:S01]  /*19f0*/  @!P6 IMAD.IADD R43, R43, 0x1, -R6 ;  /* 0x000000012b2be824 */ /* 0x000fe200078e0a06 */
[----:B------:R-:W-:Y:S01]  /*1a00*/  ISETP.GE.AND P6, PT, R4, RZ, PT ;  /* 0x000000ff0400720c */ /* 0x000fe20003fc6270 */
[----:B------:R-:W-:Y:S01]  /*1a10*/  @!P3 IMAD.MOV R45, RZ, RZ, -R45 ;  /* 0x000000ffff2db224 */ /* 0x000fe200078e0a2d */
[----:B------:R-:W-:Y:S01]  /*1a20*/  IABS R4, R4 ;  /* 0x0000000400047213 */ /* 0x000fe20000000000 */
[----:B------:R-:W-:Y:S01]  /*1a30*/  @!P1 IMAD.MOV R43, RZ, RZ, -R43 ;  /* 0x000000ffff2b9224 */ /* 0x000fe200078e0a2b */
[----:B------:R-:W-:Y:S01]  /*1a40*/  ISETP.GT.U32.AND P3, PT, R6, R49, PT ;  /* 0x000000310600720c */ /* 0x000fe20003f64070 */
[----:B------:R-:W-:Y:S01]  /*1a50*/  @!P4 IMAD.MOV R39, RZ, RZ, -R39 ;  /* 0x000000ffff27c224 */ /* 0x000fe200078e0a27 */
[----:B------:R-:W-:-:S02]  /*1a60*/  LOP3.LUT R12, R22, 0x18, RZ, 0xfc, !PT ;  /* 0x00000018160c7812 */ /* 0x000fc400078efcff */
[----:B------:R-:W-:Y:S01]  /*1a70*/  ISETP.GE.AND P1, PT, R14, RZ, PT ;  /* 0x000000ff0e00720c */ /* 0x000fe20003f26270 */
[----:B------:R-:W-:Y:S01]  /*1a80*/  @!P0 IMAD.IADD R35, R35, 0x1, -R6 ;  /* 0x0000000123238824 */ /* 0x000fe200078e0a06 */
[----:B------:R-:W-:Y:S01]  /*1a90*/  IABS R53, R12 ;  /* 0x0000000c00357213 */ /* 0x000fe20000000000 */
[----:B------:R-:W-:Y:S01]  /*1aa0*/  IMAD.MOV.U32 R14, RZ, RZ, R4 ;  /* 0x000000ffff0e7224 */ /* 0x000fe200078e0004 */
[----:B------:R-:W-:Y:S01]  /*1ab0*/  IABS R57, R16 ;  /* 0x0000001000397213 */ /* 0x000fe20000000000 */
[----:B------:R-:W-:Y:S01]  /*1ac0*/  @!P2 IMAD.IADD R5, R5, 0x1, -R6 ;  /* 0x000000010505a824 */ /* 0x000fe200078e0a06 */
[----:B------:R-:W-:Y:S01]  /*1ad0*/  ISETP.GT.U32.AND P0, PT, R6, R35, PT ;  /* 0x000000230600720c */ /* 0x000fe20003f04070 */
[C---:B------:R-:W-:Y:S01]  /*1ae0*/  IMAD.HI.U32 R4, R13.reuse, R14, RZ ;  /* 0x0000000e0d047227 */ /* 0x040fe200078e00ff */
[----:B------:R-:W-:Y:S02]  /*1af0*/  ISETP.GE.AND P4, PT, R18, RZ, PT ;  /* 0x000000ff1200720c */ /* 0x000fe40003f86270 */
[----:B------:R-:W-:Y:S01]  /*1b00*/  LOP3.LUT R18, R22, 0x12, RZ, 0xfc, !PT ;  /* 0x0000001216127812 */ /* 0x000fe200078efcff */
[----:B------:R-:W-:Y:S01]  /*1b10*/  IMAD.MOV.U32 R41, RZ, RZ, R5 ;  /* 0x000000ffff297224 */ /* 0x000fe200078e0005 */
[----:B------:R-:W-:Y:S01]  /*1b20*/  ISETP.GE.AND P2, PT, R20, RZ, PT ;  /* 0x000000ff1400720c */ /* 0x000fe20003f46270 */
[----:B------:R-:W-:Y:S01]  /*1b30*/  IMAD.HI.U32 R5, R13, R53, RZ ;  /* 0x000000350d057227 */ /* 0x000fe200078e00ff */
[----:B------:R-:W-:-:S02]  /*1b40*/  IABS R59, R18 ;  /* 0x00000012003b7213 */ /* 0x000fc40000000000 */
[----:B------:R-:W-:Y:S01]  /*1b50*/  LOP3.LUT R20, R22, 0x10, RZ, 0xfc, !PT ;  /* 0x0000001016147812 */ /* 0x000fe200078efcff */
[----:B------:R-:W-:Y:S02]  /*1b60*/  IMAD.MOV R47, RZ, RZ, -R4 ;  /* 0x000000ffff2f7224 */ /* 0x000fe400078e0a04 */
[----:B------:R-:W-:Y:S01]  /*1b70*/  @!P3 IMAD.IADD R49, R49, 0x1, -R6 ;  /* 0x000000013131b824 */ /* 0x000fe200078e0a06 */
[----:B------:R-:W-:Y:S01]  /*1b80*/  IABS R61, R20 ;  /* 0x00000014003d7213 */ /* 0x000fe20000000000 */
[----:B------:R-:W-:Y:S02]  /*1b90*/  IMAD.MOV R4, RZ, RZ, -R5 ;  /* 0x000000ffff047224 */ /* 0x000fe400078e0a05 */
[C---:B------:R-:W-:Y:S01]  /*1ba0*/  IMAD R5, R6.reuse, R47, R14 ;  /* 0x0000002f06057224 */ /* 0x040fe200078e020e */
[C---:B------:R-:W-:Y:S01]  /*1bb0*/  ISETP.GT.U32.AND P3, PT, R6.reuse, R49, PT ;  /* 0x000000310600720c */ /* 0x040fe20003f64070 */
[----:B------:R-:W-:Y:S02]  /*1bc0*/  @!P0 IMAD.IADD R35, R35, 0x1, -R6 ;  /* 0x0000000123238824 */ /* 0x000fe400078e0a06 */
[C---:B------:R-:W-:Y:S01]  /*1bd0*/  IMAD R53, R6.reuse, R4, R53 ;  /* 0x0000000406357224 */ /* 0x040fe200078e0235 */
[----:B------:R-:W-:Y:S01]  /*1be0*/  ISETP.GT.U32.AND P0, PT, R6, R5, PT ;  /* 0x000000050600720c */ /* 0x000fe20003f04070 */
[----:B------:R-:W-:Y:S01]  /*1bf0*/  @!P5 IMAD.MOV R41, RZ, RZ, -R41 ;  /* 0x000000ffff29d224 */ /* 0x000fe200078e0a29 */
[----:B------:R-:W-:Y:S01]  /*1c00*/  ISETP.GE.AND P5, PT, R12, RZ, PT ;  /* 0x000000ff0c00720c */ /* 0x000fe20003fa6270 */
[----:B------:R-:W-:-:S04]  /*1c10*/  IMAD.HI.U32 R12, R13, R55, RZ ;  /* 0x000000370d0c7227 */ /* 0x000fc800078e00ff */
[----:B------:R-:W-:Y:S02]  /*1c20*/  IMAD.MOV R12, RZ, RZ, -R12 ;  /* 0x000000ffff0c7224 */ /* 0x000fe400078e0a0c */
[----:B------:R-:W-:Y:S01]  /*1c30*/  @!P3 IMAD.IADD R49, R49, 0x1, -R6 ;  /* 0x000000013131b824 */ /* 0x000fe200078e0a06 */
[----:B------:R-:W-:Y:S01]  /*1c40*/  ISETP.GT.U32.AND P3, PT, R6, R53, PT ;  /* 0x000000350600720c */ /* 0x000fe20003f64070 */
[----:B------:R-:W-:-:S04]  /*1c50*/  IMAD.HI.U32 R4, R13, R57, RZ ;  /* 0x000000390d047227 */ /* 0x000fc800078e00ff */
[----:B------:R-:W-:Y:S02]  /*1c60*/  @!P0 IMAD.IADD R5, R5, 0x1, -R6 ;  /* 0x0000000105058824 */ /* 0x000fe400078e0a06 */
[C---:B------:R-:W-:Y:S02]  /*1c70*/  IMAD R55, R6.reuse, R12, R55 ;  /* 0x0000000c06377224 */ /* 0x040fe400078e0237 */
[----:B------:R-:W-:Y:S01]  /*1c80*/  IMAD.MOV R4, RZ, RZ, -R4 ;  /* 0x000000ffff047224 */ /* 0x000fe200078e0a04 */
[----:B------:R-:W-:Y:S01]  /*1c90*/  ISETP.GT.U32.AND P0, PT, R6, R5, PT ;  /* 0x000000050600720c */ /* 0x000fe20003f04070 */
[----:B------:R-:W-:-:S04]  /*1ca0*/  IMAD.HI.U32 R12, R13, R61, RZ ;  /* 0x0000003d0d0c7227 */ /* 0x000fc800078e00ff */
[----:B------:R-:W-:Y:S02]  /*1cb0*/  @!P3 IMAD.IADD R53, R53, 0x1, -R6 ;  /* 0x000000013535b824 */ /* 0x000fe400078e0a06 */
[C---:B------:R-:W-:Y:S02]  /*1cc0*/  IMAD R57, R6.reuse, R4, R57 ;  /* 0x0000000406397224 */ /* 0x040fe400078e0239 */
[----:B------:R-:W-:Y:S01]  /*1cd0*/  IMAD.HI.U32 R4, R13, R59, RZ ;  /* 0x0000003b0d047227 */ /* 0x000fe200078e00ff */
[----:B------:R-:W-:-:S03]  /*1ce0*/  ISETP.GT.U32.AND P3, PT, R6, R53, PT ;  /* 0x000000350600720c */ /* 0x000fc60003f64070 */
[----:B------:R-:W-:Y:S01]  /*1cf0*/  @!P0 IMAD.IADD R5, R5, 0x1, -R6 ;  /* 0x0000000105058824 */ /* 0x000fe200078e0a06 */
[----:B------:R-:W-:Y:S01]  /*1d00*/  ISETP.GT.U32.AND P0, PT, R6, R55, PT ;  /* 0x000000370600720c */ /* 0x000fe20003f04070 */
[----:B------:R-:W-:Y:S02]  /*1d10*/  IMAD.MOV R14, RZ, RZ, -R4 ;  /* 0x000000ffff0e7224 */ /* 0x000fe400078e0a04 */
[----:B------:R-:W-:-:S04]  /*1d20*/  IMAD.HI.U32 R4, R13, R63, RZ ;  /* 0x0000003f0d047227 */ /* 0x000fc800078e00ff */
[C---:B------:R-:W-:Y:S02]  /*1d30*/  IMAD R59, R6.reuse, R14, R59 ;  /* 0x0000000e063b7224 */ /* 0x040fe400078e023b */
[----:B------:R-:W-:Y:S01]  /*1d40*/  @!P3 IMAD.IADD R53, R53, 0x1, -R6 ;  /* 0x000000013535b824 */ /* 0x000fe200078e0a06 */
[C---:B------:R-:W-:Y:S01]  /*1d50*/  ISETP.GT.U32.AND P3, PT, R6.reuse, R57, PT ;  /* 0x000000390600720c */ /* 0x040fe20003f64070 */
[----:B------:R-:W-:Y:S02]  /*1d60*/  IMAD.MOV R12, RZ, RZ, -R12 ;  /* 0x000000ffff0c7224 */ /* 0x000fe400078e0a0c */
[----:B------:R-:W-:Y:S01]  /*1d70*/  @!P0 IMAD.IADD R55, R55, 0x1, -R6 ;  /* 0x0000000137378824 */ /* 0x000fe200078e0a06 */
[C---:B------:R-:W-:Y:S01]  /*1d80*/  ISETP.GT.U32.AND P0, PT, R6.reuse, R59, PT ;  /* 0x0000003b0600720c */ /* 0x040fe20003f04070 */
[----:B------:R-:W-:Y:S02]  /*1d90*/  IMAD.MOV R14, RZ, RZ, -R4 ;  /* 0x000000ffff0e7224 */ /* 0x000fe400078e0a04 */
[----:B------:R-:W-:-:S02]  /*1da0*/  IMAD R61, R6, R12, R61 ;  /* 0x0000000c063d7224 */ /* 0x000fc400078e023d */
[----:B------:R-:W-:Y:S02]  /*1db0*/  IMAD R63, R6, R14, R63 ;  /* 0x0000000e063f7224 */ /* 0x000fe400078e023f */
[----:B------:R-:W-:-:S04]  /*1dc0*/  IMAD.HI.U32 R4, R13, R65, RZ ;  /* 0x000000410d047227 */ /* 0x000fc800078e00ff */
[--C-:B------:R-:W-:Y:S01]  /*1dd0*/  @!P3 IMAD.IADD R57, R57, 0x1, -R6.reuse ;  /* 0x000000013939b824 */ /* 0x100fe200078e0a06 */
[C---:B------:R-:W-:Y:S01]  /*1de0*/  ISETP.GT.U32.AND P3, PT, R6.reuse, R61, PT ;  /* 0x0000003d0600720c */ /* 0x040fe20003f64070 */
[----:B------:R-:W-:Y:S01]  /*1df0*/  @!P0 IMAD.IADD R59, R59, 0x1, -R6 ;  /* 0x000000013b3b8824 */ /* 0x000fe200078e0a06 */
[C---:B------:R-:W-:Y:S01]  /*1e00*/  ISETP.GT.U32.AND P0, PT, R6.reuse, R63, PT ;  /* 0x0000003f0600720c */ /* 0x040fe20003f04070 */
[----:B------:R-:W-:Y:S02]  /*1e10*/  IMAD.MOV R4, RZ, RZ, -R4 ;  /* 0x000000ffff047224 */ /* 0x000fe400078e0a04 */
[----:B------:R-:W-:Y:S02]  /*1e20*/  IMAD.MOV.U32 R47, RZ, RZ, R35 ;  /* 0x000000ffff2f7224 */ /* 0x000fe400078e0023 */
[----:B------:R-:W-:Y:S01]  /*1e30*/  IMAD R65, R6, R4, R65 ;  /* 0x0000000406417224 */ /* 0x000fe200078e0241 */
[----:B------:R-:W0:Y:S01]  /*1e40*/  LDC R35, c[0x0][0x238] ;  /* 0x00008e00ff237b82 */ /* 0x000e220000000800 */
[----:B------:R-:W-:-:S04]  /*1e50*/  IMAD.HI.U32 R4, R13, R67, RZ ;  /* 0x000000430d047227 */ /* 0x000fc800078e00ff */
[----:B------:R-:W-:Y:S01]  /*1e60*/  @!P3 IMAD.IADD R61, R61, 0x1, -R6 ;  /* 0x000000013d3db824 */ /* 0x000fe200078e0a06 */
[C---:B------:R-:W-:Y:S01]  /*1e70*/  ISETP.GT.U32.AND P3, PT, R6.reuse, R65, PT ;  /* 0x000000410600720c */ /* 0x040fe20003f64070 */
[----:B------:R-:W-:Y:S02]  /*1e80*/  IMAD.MOV R4, RZ, RZ, -R4 ;  /* 0x000000ffff047224 */ /* 0x000fe400078e0a04 */
[----:B------:R-:W-:Y:S01]  /*1e90*/  @!P0 IMAD.IADD R63, R63, 0x1, -R6 ;  /* 0x000000013f3f8824 */ /* 0x000fe200078e0a06 */
[C---:B------:R-:W-:Y:S01]  /*1ea0*/  ISETP.GT.U32.AND P0, PT, R6.reuse, R55, PT ;  /* 0x000000370600720c */ /* 0x040fe20003f04070 */
[----:B------:R-:W-:Y:S02]  /*1eb0*/  IMAD R67, R6, R4, R67 ;  /* 0x0000000406437224 */ /* 0x000fe400078e0243 */
[----:B------:R-:W-:-:S04]  /*1ec0*/  IMAD.HI.U32 R4, R13, R69, RZ ;  /* 0x000000450d047227 */ /* 0x000fc800078e00ff */
[----:B------:R-:W-:Y:S01]  /*1ed0*/  @!P2 IMAD.MOV R49, RZ, RZ, -R49 ;  /* 0x000000ffff31a224 */ /* 0x000fe200078e0a31 */
[----:B------:R-:W-:Y:S01]  /*1ee0*/  ISETP.GT.U32.AND P2, PT, R6, R57, PT ;  /* 0x000000390600720c */ /* 0x000fe20003f44070 */
[----:B------:R-:W-:Y:S02]  /*1ef0*/  IMAD.MOV R4, RZ, RZ, -R4 ;  /* 0x000000ffff047224 */ /* 0x000fe400078e0a04 */
[----:B------:R-:W-:-:S04]  /*1f00*/  IMAD.HI.U32 R12, R13, R71, RZ ;  /* 0x000000470d0c7227 */ /* 0x000fc800078e00ff */
[----:B------:R-:W-:Y:S01]  /*1f10*/  @!P4 IMAD.MOV R47, RZ, RZ, -R47 ;  /* 0x000000ffff2fc224 */ /* 0x000fe200078e0a2f */
[C---:B------:R-:W-:Y:S01]  /*1f20*/  ISETP.GT.U32.AND P4, PT, R6.reuse, R59, PT ;  /* 0x0000003b0600720c */ /* 0x040fe20003f84070 */
[----:B------:R-:W-:Y:S01]  /*1f30*/  @!P3 IMAD.IADD R65, R65, 0x1, -R6 ;  /* 0x000000014141b824 */ /* 0x000fe200078e0a06 */
[C---:B------:R-:W-:Y:S01]  /*1f40*/  ISETP.GT.U32.AND P3, PT, R6.reuse, R61, PT ;  /* 0x0000003d0600720c */ /* 0x040fe20003f64070 */
[----:B------:R-:W-:Y:S02]  /*1f50*/  IMAD R69, R6, R4, R69 ;  /* 0x0000000406457224 */ /* 0x000fe400078e0245 */
[----:B------:R-:W-:Y:S02]  /*1f60*/  IMAD.MOV R12, RZ, RZ, -R12 ;  /* 0x000000ffff0c7224 */ /* 0x000fe400078e0a0c */
[----:B------:R-:W-:-:S04]  /*1f70*/  IMAD.HI.U32 R4, R13, R75, RZ ;  /* 0x0000004b0d047227 */ /* 0x000fc800078e00ff */
[----:B------:R-:W-:Y:S01]  /*1f80*/  IMAD.MOV.U32 R51, RZ, RZ, R5 ;  /* 0x000000ffff337224 */ /* 0x000fe200078e0005 */
[----:B------:R-:W-:Y:S01]  /*1f90*/  SHF.R.S32.HI R5, RZ, 0x6, R10 ;  /* 0x00000006ff057819 */ /* 0x000fe2000001140a */
[----:B------:R-:W-:Y:S01]  /*1fa0*/  @!P0 IMAD.IADD R55, R55, 0x1, -R6 ;  /* 0x0000000137378824 */ /* 0x000fe200078e0a06 */
[C---:B------:R-:W-:Y:S01]  /*1fb0*/  ISETP.GT.U32.AND P0, PT, R6.reuse, R67, PT ;  /* 0x000000430600720c */ /* 0x040fe20003f04070 */
[C---:B------:R-:W-:Y:S01]  /*1fc0*/  IMAD R71, R6.reuse, R12, R71 ;  /* 0x0000000c06477224 */ /* 0x040fe200078e0247 */
[----:B------:R-:W-:Y:S01]  /*1fd0*/  IABS R12, R38 ;  /* 0x00000026000c7213 */ /* 0x000fe20000000000 */
[----:B------:R-:W-:Y:S01]  /*1fe0*/  IMAD.MOV R4, RZ, RZ, -R4 ;  /* 0x000000ffff047224 */ /* 0x000fe200078e0a04 */
[----:B------:R-:W-:Y:S01]  /*1ff0*/  SGXT R5, R5, 0x1 ;  /* 0x000000010505781a */ /* 0x000fe20000000200 */
[----:B------:R-:W-:Y:S01]  /*2000*/  @!P6 IMAD.MOV R51, RZ, RZ, -R51 ;  /* 0x000000ffff33e224 */ /* 0x000fe200078e0a33 */
[----:B------:R-:W-:Y:S01]  /*2010*/  ISETP.GT.U32.AND P6, PT, R6, R65, PT ;  /* 0x000000410600720c */ /* 0x000fe20003fc4070 */
[----:B------:R-:W-:-:S04]  /*2020*/  IMAD.HI.U32 R14, R13, R73, RZ ;  /* 0x000000490d0e7227 */ /* 0x000fc800078e00ff */
[----:B------:R-:W-:Y:S01]  /*2030*/  IMAD R75, R6, R4, R75 ;  /* 0x00000004064b7224 */ /* 0x000fe200078e024b */
[----:B------:R-:W-:Y:S01]  /*2040*/  LOP3.LUT R4, R10, 0x40, RZ, 0xc0, !PT ;  /* 0x000000400a047812 */ /* 0x000fe200078ec0ff */
[----:B------:R-:W-:Y:S01]  /*2050*/  @!P2 IMAD.IADD R57, R57, 0x1, -R6 ;  /* 0x000000013939a824 */ /* 0x000fe200078e0a06 */
[C---:B------:R-:W-:Y:S01]  /*2060*/  ISETP.GT.U32.AND P2, PT, R6.reuse, R69, PT ;  /* 0x000000450600720c */ /* 0x040fe20003f44070 */
[----:B------:R-:W-:Y:S01]  /*2070*/  @!P5 IMAD.MOV R53, RZ, RZ, -R53 ;  /* 0x000000ffff35d224 */ /* 0x000fe200078e0a35 */
[----:B------:R-:W-:Y:S01]  /*2080*/  ISETP.GT.U32.AND P5, PT, R6, R63, PT ;  /* 0x0000003f0600720c */ /* 0x000fe20003fa4070 */
[----:B------:R-:W-:-:S04]  /*2090*/  IMAD.HI.U32 R13, R13, R12, RZ ;  /* 0x0000000c0d0d7227 */ /* 0x000fc800078e00ff */
[----:B------:R-:W-:Y:S01]  /*20a0*/  @!P4 IMAD.IADD R59, R59, 0x1, -R6 ;  /* 0x000000013b3bc824 */ /* 0x000fe200078e0a06 */
[C---:B------:R-:W-:Y:S01]  /*20b0*/  ISETP.GT.U32.AND P4, PT, R6.reuse, R71, PT ;  /* 0x000000470600720c */ /* 0x040fe20003f84070 */
[----:B------:R-:W-:Y:S02]  /*20c0*/  IMAD.MOV R14, RZ, RZ, -R14 ;  /* 0x000000ffff0e7224 */ /* 0x000fe400078e0a0e */
[--C-:B------:R-:W-:Y:S01]  /*20d0*/  @!P3 IMAD.IADD R61, R61, 0x1, -R6.reuse ;  /* 0x000000013d3db824 */ /* 0x100fe200078e0a06 */
[C---:B------:R-:W-:Y:S01]  /*20e0*/  ISETP.GT.U32.AND P3, PT, R6.reuse, R75, PT ;  /* 0x0000004b0600720c */ /* 0x040fe20003f64070 */
[----:B------:R-:W-:Y:S02]  /*20f0*/  IMAD.MOV R13, RZ, RZ, -R13 ;  /* 0x000000ffff0d7224 */ /* 0x000fe400078e0a0d */
[----:B------:R-:W-:Y:S02]  /*2100*/  IMAD R73, R6, R14, R73 ;  /* 0x0000000e06497224 */ /* 0x000fe400078e0249 */
[----:B------:R-:W-:Y:S01]  /*2110*/  @!P0 IMAD.IADD R67, R67, 0x1, -R6 ;  /* 0x0000000143438824 */ /* 0x000fe200078e0a06 */
[----:B------:R-:W-:Y:S01]  /*2120*/  ISETP.GE.AND P0, PT, R18, RZ, PT ;  /* 0x000000ff1200720c */ /* 0x000fe20003f06270 */
[----:B------:R-:W-:-:S02]  /*2130*/  IMAD R13, R6, R13, R12 ;  /* 0x0000000d060d7224 */ /* 0x000fc400078e020c */
[--C-:B------:R-:W-:Y:S01]  /*2140*/  @!P6 IMAD.IADD R65, R65, 0x1, -R6.reuse ;  /* 0x000000014141e824 */ /* 0x100fe200078e0a06 */
[C---:B------:R-:W-:Y:S01]  /*2150*/  ISETP.GT.U32.AND P6, PT, R6.reuse, R73, PT ;  /* 0x000000490600720c */ /* 0x040fe20003fc4070 */
[--C-:B------:R-:W-:Y:S01]  /*2160*/  @!P2 IMAD.IADD R69, R69, 0x1, -R6.reuse ;  /* 0x000000014545a824 */ /* 0x100fe200078e0a06 */
[----:B------:R-:W-:Y:S01]  /*2170*/  ISETP.GT.U32.AND P2, PT, R6, R13, PT ;  /* 0x0000000d0600720c */ /* 0x000fe20003f44070 */
[--C-:B------:R-:W-:Y:S01]  /*2180*/  @!P5 IMAD.IADD R63, R63, 0x1, -R6.reuse ;  /* 0x000000013f3fd824 */ /* 0x100fe200078e0a06 */
[----:B------:R-:W-:Y:S01]  /*2190*/  ISETP.GE.AND P5, PT, R16, RZ, PT ;  /* 0x000000ff1000720c */ /* 0x000fe20003fa6270 */
[--C-:B------:R-:W-:Y:S01]  /*21a0*/  @!P4 IMAD.IADD R71, R71, 0x1, -R6.reuse ;  /* 0x000000014747c824 */ /* 0x100fe200078e0a06 */
[----:B------:R-:W-:Y:S01]  /*21b0*/  ISETP.GE.AND P4, PT, R20, RZ, PT ;  /* 0x000000ff1400720c */ /* 0x000fe20003f86270 */
[--C-:B------:R-:W-:Y:S01]  /*21c0*/  @!P3 IMAD.IADD R75, R75, 0x1, -R6.reuse ;  /* 0x000000014b4bb824 */ /* 0x100fe200078e0a06 */
[----:B------:R-:W-:Y:S01]  /*21d0*/  ISETP.GE.AND P3, PT, R24, RZ, PT ;  /* 0x000000ff1800720c */ /* 0x000fe20003f66270 */
[----:B------:R-:W-:Y:S01]  /*21e0*/  @!P0 IMAD.MOV R59, RZ, RZ, -R59 ;  /* 0x000000ffff3b8224 */ /* 0x000fe200078e0a3b */
[C---:B------:R-:W-:Y:S01]  /*21f0*/  ISETP.GT.U32.AND P0, PT, R6.reuse, R71, PT ;  /* 0x000000470600720c */ /* 0x040fe20003f04070 */
[----:B------:R-:W-:Y:S01]  /*2200*/  @!P1 IMAD.MOV R55, RZ, RZ, -R55 ;  /* 0x000000ffff379224 */ /* 0x000fe200078e0a37 */
[----:B------:R-:W-:Y:S01]  /*2210*/  ISETP.GT.U32.AND P1, PT, R6, R67, PT ;  /* 0x000000430600720c */ /* 0x000fe20003f24070 */
[--C-:B------:R-:W-:Y:S01]  /*2220*/  @!P6 IMAD.IADD R73, R73, 0x1, -R6.reuse ;  /* 0x000000014949e824 */ /* 0x100fe200078e0a06 */
[----:B------:R-:W-:Y:S01]  /*2230*/  ISETP.GE.AND P6, PT, R26, RZ, PT ;  /* 0x000000ff1a00720c */ /* 0x000fe20003fc6270 */
[--C-:B------:R-:W-:Y:S01]  /*2240*/  @!P2 IMAD.IADD R13, R13, 0x1, -R6.reuse ;  /* 0x000000010d0da824 */ /* 0x100fe200078e0a06 */
[C---:B------:R-:W-:Y:S01]  /*2250*/  ISETP.GT.U32.AND P2, PT, R6.reuse, R69, PT ;  /* 0x000000450600720c */ /* 0x040fe20003f44070 */
[----:B------:R-:W-:Y:S01]  /*2260*/  @!P5 IMAD.MOV R57, RZ, RZ, -R57 ;  /* 0x000000ffff39d224 */ /* 0x000fe200078e0a39 */
[C---:B------:R-:W-:Y:S01]  /*2270*/  ISETP.GT.U32.AND P5, PT, R6.reuse, R73, PT ;  /* 0x000000490600720c */ /* 0x040fe20003fa4070 */
[----:B------:R-:W-:Y:S01]  /*2280*/  @!P4 IMAD.MOV R61, RZ, RZ, -R61 ;  /* 0x000000ffff3dc224 */ /* 0x000fe200078e0a3d */
[C---:B------:R-:W-:Y:S01]  /*2290*/  ISETP.GT.U32.AND P4, PT, R6.reuse, R75, PT ;  /* 0x0000004b0600720c */ /* 0x040fe20003f84070 */
[----:B------:R-:W-:Y:S01]  /*22a0*/  @!P3 IMAD.MOV R63, RZ, RZ, -R63 ;  /* 0x000000ffff3fb224 */ /* 0x000fe200078e0a3f */
[----:B------:R-:W-:Y:S01]  /*22b0*/  ISETP.GT.U32.AND P3, PT, R6, R13, PT ;  /* 0x0000000d0600720c */ /* 0x000fe20003f64070 */
[----:B------:R-:W-:Y:S01]  /*22c0*/  @!P0 IMAD.IADD R71, R71, 0x1, -R6 ;  /* 0x0000000147478824 */ /* 0x000fe200078e0a06 */
[----:B------:R-:W-:Y:S01]  /*22d0*/  ISETP.GE.AND P0, PT, R32, RZ, PT ;  /* 0x000000ff2000720c */ /* 0x000fe20003f06270 */
[----:B------:R-:W-:-:S02]  /*22e0*/  IMAD.SHL.U32 R10, R152, 0x2, RZ ;  /* 0x00000002980a7824 */ /* 0x000fc400078e00ff */
[----:B------:R-:W-:Y:S01]  /*22f0*/  @!P6 IMAD.MOV R65, RZ, RZ, -R65 ;  /* 0x000000ffff41e224 */ /* 0x000fe200078e0a41 */
[----:B------:R-:W-:Y:S01]  /*2300*/  ISETP.GE.AND P6, PT, R28, RZ, PT ;  /* 0x000000ff1c00720c */ /* 0x000fe20003fc6270 */
[--C-:B------:R-:W-:Y:S01]  /*2310*/  @!P2 IMAD.IADD R69, R69, 0x1, -R6.reuse ;  /* 0x000000014545a824 */ /* 0x100fe200078e0a06 */
[----:B------:R-:W-:Y:S01]  /*2320*/  ISETP.GE.AND P2, PT, R30, RZ, PT ;  /* 0x000000ff1e00720c */ /* 0x000fe20003f46270 */
[--C-:B------:R-:W-:Y:S01]  /*2330*/  @!P5 IMAD.IADD R73, R73, 0x1, -R6.reuse ;  /* 0x000000014949d824 */ /* 0x100fe200078e0a06 */
[----:B------:R-:W-:Y:S01]  /*2340*/  ISETP.GE.AND P5, PT, R38, RZ, PT ;  /* 0x000000ff2600720c */ /* 0x000fe20003fa6270 */
[--C-:B------:R-:W-:Y:S01]  /*2350*/  @!P4 IMAD.IADD R75, R75, 0x1, -R6.reuse ;  /* 0x000000014b4bc824 */ /* 0x100fe200078e0a06 */
[----:B------:R-:W-:Y:S01]  /*2360*/  ISETP.GE.AND P4, PT, R34, RZ, PT ;  /* 0x000000ff2200720c */ /* 0x000fe20003f86270 */
[----:B------:R-:W-:Y:S01]  /*2370*/  @!P1 IMAD.IADD R67, R67, 0x1, -R6 ;  /* 0x0000000143439824 */ /* 0x000fe200078e0a06 */
[----:B------:R-:W-:Y:S01]  /*2380*/  LOP3.LUT R5, R10, 0x90, R5, 0x78, !PT ;  /* 0x000000900a057812 */ /* 0x000fe200078e7805 */
[----:B------:R-:W-:Y:S01]  /*2390*/  IMAD R4, R4, 0x80, R10 ;  /* 0x0000008004047824 */ /* 0x000fe200078e020a */
[----:B------:R-:W-:Y:S01]  /*23a0*/  ISETP.GE.AND P1, PT, R22, RZ, PT ;  /* 0x000000ff1600720c */ /* 0x000fe20003f26270 */
[----:B------:R-:W-:Y:S01]  /*23b0*/  @!P3 IMAD.IADD R13, R13, 0x1, -R6 ;  /* 0x000000010d0db824 */ /* 0x000fe200078e0a06 */
[----:B------:R-:W-:Y:S01]  /*23c0*/  ISETP.NE.AND P3, PT, R9, RZ, PT ;  /* 0x000000ff0900720c */ /* 0x000fe20003f65270 */
[----:B------:R-:W-:Y:S01]  /*23d0*/  @!P0 IMAD.MOV R71, RZ, RZ, -R71 ;  /* 0x000000ffff478224 */ /* 0x000fe200078e0a47 */
[----:B------:R-:W-:Y:S01]  /*23e0*/  LOP3.LUT R10, RZ, R9, RZ, 0x33, !PT ;  /* 0x00000009ff0a7212 */ /* 0x000fe200078e33ff */
[----:B------:R-:W-:Y:S01]  /*23f0*/  IMAD R6, R152, UR60, RZ ;  /* 0x0000003c98067c24 */ /* 0x000fe2000f8e02ff */
[----:B------:R-:W-:Y:S01]  /*2400*/  LEA R188, P0, R7, UR8, 0x1 ;  /* 0x0000000807bc7c11 */ /* 0x000fe2000f8008ff */
[----:B------:R-:W-:Y:S01]  /*2410*/  @!P6 IMAD.MOV R67, RZ, RZ, -R67 ;  /* 0x000000ffff43e224 */ /* 0x000fe200078e0a43 */
[C---:B------:R-:W-:Y:S01]  /*2420*/  SEL R23, R10.reuse, R23, !P3 ;  /* 0x000000170a177207 */ /* 0x040fe20005800000 */
[----:B------:R-:W-:Y:S01]  /*2430*/  @!P2 IMAD.MOV R69, RZ, RZ, -R69 ;  /* 0x000000ffff45a224 */ /* 0x000fe200078e0a45 */
[C---:B------:R-:W-:Y:S01]  /*2440*/  SEL R11, R10.reuse, R11, !P3 ;  /* 0x0000000b0a0b7207 */ /* 0x040fe20005800000 */
[----:B------:R-:W-:Y:S01]  /*2450*/  @!P4 IMAD.MOV R73, RZ, RZ, -R73 ;  /* 0x000000ffff49c224 */ /* 0x000fe200078e0a49 */
[C---:B------:R-:W-:Y:S01]  /*2460*/  SEL R25, R10.reuse, R25, !P3 ;  /* 0x000000190a197207 */ /* 0x040fe20005800000 */
[----:B------:R-:W-:Y:S01]  /*2470*/  @!P5 IMAD.MOV R13, RZ, RZ, -R13 ;  /* 0x000000ffff0dd224 */ /* 0x000fe200078e0a0d */
[C---:B------:R-:W-:Y:S01]  /*2480*/  SEL R17, R10.reuse, R17, !P3 ;  /* 0x000000110a117207 */ /* 0x040fe20005800000 */
[----:B------:R-:W-:Y:S01]  /*2490*/  IMAD R11, R11, UR5, RZ ;  /* 0x000000050b0b7c24 */ /* 0x000fe2000f8e02ff */
[----:B------:R-:W-:Y:S01]  /*24a0*/  LEA.HI.X.SX32 R189, R7, UR9, 0x1, P0 ;  /* 0x0000000907bd7c11 */ /* 0x000fe200080f0eff */
[----:B------:R-:W-:Y:S01]  /*24b0*/  IMAD R7, R23, UR5, RZ ;  /* 0x0000000517077c24 */ /* 0x000fe2000f8e02ff */
[----:B------:R-:W-:Y:S01]  /*24c0*/  SEL R37, R10, R37, !P3 ;  /* 0x000000250a257207 */ /* 0x000fe20005800000 */
[----:B------:R-:W-:Y:S01]  /*24d0*/  IMAD R25, R25, UR5, RZ ;  /* 0x0000000519197c24 */ /* 0x000fe2000f8e02ff */
[----:B------:R-:W-:Y:S01]  /*24e0*/  LEA R24, P6, R6, UR10, 0x1 ;  /* 0x0000000a06187c11 */ /* 0x000fe2000f8c08ff */
[----:B------:R-:W-:Y:S01]  /*24f0*/  @!P1 IMAD.MOV R75, RZ, RZ, -R75 ;  /* 0x000000ffff4b9224 */ /* 0x000fe200078e0a4b */
[C---:B------:R-:W-:Y:S01]  /*2500*/  SEL R15, R10.reuse, R15, !P3 ;  /* 0x0000000f0a0f7207 */ /* 0x040fe20005800000 */
[----:B------:R-:W-:Y:S01]  /*2510*/  IMAD R17, R17, UR5, RZ ;  /* 0x0000000511117c24 */ /* 0x000fe2000f8e02ff */
        /* <DEDUP_REMOVED lines=10> */
[----:B------:R-:W-:Y:S01]  /*25c0*/  SEL R49, R10, R49, !P3 ;  /* 0x000000310a317207 */ /* 0x000fe20005800000 */
[----:B------:R-:W-:Y:S01]  /*25d0*/  IMAD R29, R29, UR5, RZ ;  /* 0x000000051d1d7c24 */ /* 0x000fe2000f8e02ff */
[----:B------:R-:W-:Y:S01]  /*25e0*/  LEA.HI.X.SX32 R30, R6, UR11, 0x1, P6 ;  /* 0x0000000b061e7c11 */ /* 0x000fe2000b0f0eff */
[----:B------:R-:W-:Y:S01]  /*25f0*/  IMAD R21, R21, UR5, RZ ;  /* 0x0000000515157c24 */ /* 0x000fe2000f8e02ff */
[-C--:B------:R-:W-:Y:S01]  /*2600*/  LEA R155, P2, R7, R24.reuse, 0x1 ;  /* 0x00000018079b7211 */ /* 0x080fe200078408ff */
[----:B------:R-:W-:Y:S01]  /*2610*/  IMAD R49, R49, UR5, RZ ;  /* 0x0000000531317c24 */ /* 0x000fe2000f8e02ff */
[----:B------:R-:W-:Y:S01]  /*2620*/  LEA R190, P1, R8, UR8, 0x1 ;  /* 0x0000000808be7c11 */ /* 0x000fe2000f8208ff */
[----:B0-----:R-:W-:Y:S01]  /*2630*/  IMAD R77, R35, 0x3e, RZ ;  /* 0x0000003e234d7824 */ /* 0x001fe200078e02ff */
[C---:B------:R-:W-:Y:S01]  /*2640*/  SEL R31, R10.reuse, R31, !P3 ;  /* 0x0000001f0a1f7207 */ /* 0x040fe20005800000 */
[----:B------:R-:W-:Y:S01]  /*2650*/  UIADD3 UR11, UP0, UR20, 0x80, URZ ;  /* 0x00000080140b7890 */ /* 0x000fe2000ff1e03f */
[C---:B------:R-:W-:Y:S01]  /*2660*/  SEL R33, R10.reuse, R33, !P3 ;  /* 0x000000210a217207 */ /* 0x040fe20005800000 */
[----:B------:R-:W-:Y:S01]  /*2670*/  UMOV UR8, URZ ;  /* 0x0000003f00087c82 */ /* 0x000fe20008000000 */
        /* <DEDUP_REMOVED lines=34> */
[-C--:B------:R-:W-:Y:S01]  /*28a0*/  LEA R22, P4, R11, R24.reuse, 0x1 ;  /* 0x000000180b167211 */ /* 0x080fe200078808ff */
[----:B------:R-:W-:Y:S01]  /*28b0*/  IMAD R73, R73, UR5, RZ ;  /* 0x0000000549497c24 */ /* 0x000fe2000f8e02ff */
[-C--:B------:R-:W-:Y:S01]  /*28c0*/  LEA R156, P5, R25, R24.reuse, 0x1 ;  /* 0x00000018199c7211 */ /* 0x080fe200078a08ff */
[----:B------:R-:W-:Y:S01]  /*28d0*/  IMAD R6, R13, UR5, RZ ;  /* 0x000000050d067c24 */ /* 0x000fe2000f8e02ff */
[----:B------:R-:W-:Y:S01]  /*28e0*/  SEL R10, R10, R75, !P3 ;  /* 0x0000004b0a0a7207 */ /* 0x000fe20005800000 */
[----:B------:R-:W-:Y:S01]  /*28f0*/  IMAD R75, R35, 0x3f, RZ ;  /* 0x0000003f234b7824 */ /* 0x000fe200078e02ff */
[----:B------:R-:W-:Y:S01]  /*2900*/  LEA R152, P3, R17, R24, 0x1 ;  /* 0x0000001811987211 */ /* 0x000fe200078608ff */
[----:B------:R-:W-:Y:S01]  /*2910*/  USHF.L.U32 UR60, UR60, 0x6, URZ ;  /* 0x000000063c3c7899 */ /* 0x000fe2000800063f */
[----:B------:R-:W-:Y:S01]  /*2920*/  LEA.HI.X.SX32 R7, R7, R30, 0x1, P2 ;  /* 0x0000001e07077211 */ /* 0x000fe200010f0eff */
[----:B------:R-:W-:Y:S01]  /*2930*/  IMAD R28, R10, UR5, RZ ;  /* 0x000000050a1c7c24 */ /* 0x000fe2000f8e02ff */
[----:B------:R-:W-:Y:S01]  /*2940*/  LEA.HI.X.SX32 R191, R8, UR9, 0x1, P1 ;  /* 0x0000000908bf7c11 */ /* 0x000fe200088f0eff */
[----:B------:R-:W-:Y:S01]  /*2950*/  UIADD3 UR5, UR4, 0x8000, URZ ;  /* 0x0000800004057890 */ /* 0x000fe2000fffe03f */
[-C--:B------:R-:W-:Y:S01]  /*2960*/  LEA R161, P2, R37, R24.reuse, 0x1 ;  /* 0x0000001825a17211 */ /* 0x080fe200078408ff */
[----:B------:R-:W-:Y:S01]  /*2970*/  UIADD3.X UR12, UR8, 0x40000040, URZ, UP0, !UPT ;  /* 0x40000040080c7890 */ /* 0x000fe200087fe43f */
[----:B------:R-:W-:Y:S01]  /*2980*/  LEA R23, P6, R15, R24, 0x1 ;  /* 0x000000180f177211 */ /* 0x000fe200078c08ff */
[----:B------:R-:W-:Y:S01]  /*2990*/  USHF.R.U32.HI UR5, URZ, 0x4, UR5 ;  /* 0x000000043f057899 */ /* 0x000fe20008011605 */
[-C--:B------:R-:W-:Y:S01]  /*29a0*/  LEA.HI.X.SX32 R14, R11, R30.reuse, 0x1, P4 ;  /* 0x0000001e0b0e7211 */ /* 0x080fe200020f0eff */
[----:B------:R-:W-:Y:S01]  /*29b0*/  UMOV UR9, URZ ;  /* 0x0000003f00097c82 */ /* 0x000fe20008000000 */
[----:B------:R-:W-:Y:S01]  /*29c0*/  LEA.HI.X.SX32 R8, R25, R30, 0x1, P5 ;  /* 0x0000001e19087211 */ /* 0x000fe200028f0eff */
[----:B------:R-:W-:Y:S01]  /*29d0*/  USGXT.U32 UR22, UR5, 0xe ;  /* 0x0000000e0516789a */ /* 0x000fe20008000000 */
[-C--:B------:R-:W-:Y:S01]  /*29e0*/  LEA R153, P1, R19, R24.reuse, 0x1 ;  /* 0x0000001813997211 */ /* 0x080fe200078208ff */
[----:B------:R-:W-:Y:S01]  /*29f0*/  USHF.R.S32.HI UR10, URZ, 0x1f, UR60 ;  /* 0x0000001f3f0a7899 */ /* 0x000fe2000801143c */
[-C--:B------:R-:W-:Y:S01]  /*2a00*/  LEA R157, P4, R27, R24.reuse, 0x1 ;  /* 0x000000181b9d7211 */ /* 0x080fe200078808ff */
[----:B------:R-:W-:Y:S01]  /*2a10*/  UIADD3 UR14, UP0, UR22, 0x2, URZ ;  /* 0x00000002160e7890 */ /* 0x000fe2000ff1e03f */
[----:B------:R-:W-:Y:S01]  /*2a20*/  LEA R162, P5, R39, R24, 0x1 ;  /* 0x0000001827a27211 */ /* 0x000fe200078a08ff */
[----:B------:R-:W-:Y:S01]  /*2a30*/  USHF.L.U32 UR5, UR60, 0x1, URZ ;  /* 0x000000013c057899 */ /* 0x000fe2000800063f */
[----:B------:R-:W-:Y:S01]  /*2a40*/  LEA.HI.X.SX32 R18, R17, R30, 0x1, P3 ;  /* 0x0000001e11127211 */ /* 0x000fe200018f0eff */
[----:B------:R-:W-:Y:S01]  /*2a50*/  UIADD3.X UR15, UR9, 0x40000040, URZ, UP0, !UPT ;  /* 0x40000040090f7890 */ /* 0x000fe200087fe43f */
[----:B------:R-:W-:Y:S01]  /*2a60*/  LEA R158, P3, R29, R24, 0x1 ;  /* 0x000000181d9e7211 */ /* 0x000fe200078608ff */
[----:B------:R-:W-:Y:S01]  /*2a70*/  UMOV UR8, UR11 ;  /* 0x0000000b00087c82 */ /* 0x000fe20008000000 */
[----:B------:R-:W-:Y:S01]  /*2a80*/  LEA.HI.X.SX32 R13, R37, R30, 0x1, P2 ;  /* 0x0000001e250d7211 */ /* 0x000fe200010f0eff */
[----:B------:R-:W-:Y:S01]  /*2a90*/  UMOV UR9, UR12 ;  /* 0x0000000c00097c82 */ /* 0x000fe20008000000 */
[----:B------:R-:W-:Y:S01]  /*2aa0*/  LEA R154, P0, R21, R24, 0x1 ;  /* 0x00000018159a7211 */ /* 0x000fe200078008ff */
[----:B------:R-:W-:Y:S01]  /*2ab0*/  USHF.L.U64.HI UR60, UR60, 0x1, UR10 ;  /* 0x000000013c3c7899 */ /* 0x000fe2000801020a */
[----:B------:R-:W-:Y:S01]  /*2ac0*/  LEA.HI.X.SX32 R16, R15, R30, 0x1, P6 ;  /* 0x0000001e0f107211 */ /* 0x000fe200030f0eff */
[----:B------:R-:W-:Y:S01]  /*2ad0*/  UIADD3.64 UR10, UR8, 0x180, URZ ;  /* 0x00000180080a7897 */ /* 0x000fe2000fffe03f */
[----:B------:R-:W-:Y:S01]  /*2ae0*/  LEA R17, P2, R49, R24, 0x1 ;  /* 0x0000001831117211 */ /* 0x000fe200078408ff */
[----:B------:R-:W-:Y:S01]  /*2af0*/  UIADD3.64 UR10, UR8, 0x280, URZ ;  /* 0x00000280080a7897 */ /* 0x000fe2000fffe03f */
[-C--:B------:R-:W-:Y:S01]  /*2b00*/  LEA.HI.X.SX32 R20, R19, R30.reuse, 0x1, P1 ;  /* 0x0000001e13147211 */ /* 0x080fe200008f0eff */
[----:B------:R-:W-:Y:S01]  /*2b10*/  UIADD3.64 UR18, UR8, 0x200, URZ ;  /* 0x0000020008127897 */ /* 0x000fe2000fffe03f */
[-C--:B------:R-:W-:Y:S01]  /*2b20*/  LEA.HI.X.SX32 R9, R27, R30.reuse, 0x1, P4 ;  /* 0x0000001e1b097211 */ /* 0x080fe200020f0eff */
[----:B------:R0:W-:Y:S01]  /*2b30*/  STL [R1+0x8], R17 ;  /* 0x0000081101007387 */ /* 0x0001e20000100800 */
[----:B------:R-:W-:Y:S01]  /*2b40*/  LEA.HI.X.SX32 R15, R39, R30, 0x1, P5 ;  /* 0x0000001e270f7211 */ /* 0x000fe200028f0eff */
[----:B------:R-:W-:Y:S01]  /*2b50*/  IMAD.WIDE R26, R75, 0x2, R188 ;  /* 0x000000024b1a7825 */ /* 0x000fe200078e02bc */
[----:B------:R-:W-:-:S02]  /*2b60*/  LEA R163, P4, R41, R24, 0x1 ;  /* 0x0000001829a37211 */ /* 0x000fc400078808ff */
[----:B------:R-:W-:Y:S02]  /*2b70*/  CS2R R38, SRZ ;  /* 0x0000000000267805 */ /* 0x000fe4000001ff00 */
[-C--:B------:R-:W-:Y:S01]  /*2b80*/  LEA R19, P5, R51, R24.reuse, 0x1 ;  /* 0x0000001833137211 */ /* 0x080fe200078a08ff */
[----:B------:R-:W-:Y:S01]  /*2b90*/  UMOV UR10, UR14 ;  /* 0x0000000e000a7c82 */ /* 0x000fe20008000000 */
[----:B------:R-:W-:Y:S01]  /*2ba0*/  LEA R159, P1, R31, R24, 0x1 ;  /* 0x000000181f9f7211 */ /* 0x000fe200078208ff */
[----:B------:R-:W-:Y:S01]  /*2bb0*/  UMOV UR11, UR15 ;  /* 0x0000000f000b7c82 */ /* 0x000fe20008000000 */
[-C--:B------:R-:W-:Y:S01]  /*2bc0*/  LEA.HI.X.SX32 R10, R29, R30.reuse, 0x1, P3 ;  /* 0x0000001e1d0a7211 */ /* 0x080fe200018f0eff */
[----:B------:R1:W-:Y:S01]  /*2bd0*/  STL [R1+0x34], R19 ;  /* 0x0000341301007387 */ /* 0x0003e20000100800 */
[----:B------:R-:W-:Y:S01]  /*2be0*/  LEA.HI.X.SX32 R21, R21, R30, 0x1, P0 ;  /* 0x0000001e15157211 */ /* 0x000fe200000f0eff */
[----:B------:R-:W-:Y:S01]  /*2bf0*/  IMAD R29, R35, 0x3d, RZ ;  /* 0x0000003d231d7824 */ /* 0x000fe200078e02ff */
[-C--:B------:R-:W-:Y:S01]  /*2c00*/  LEA R164, P3, R43, R24.reuse, 0x1 ;  /* 0x000000182ba47211 */ /* 0x080fe200078608ff */
[----:B------:R-:W-:Y:S01]  /*2c10*/  UIADD3.64 UR12, UR8, 0x80, URZ ;  /* 0x00000080080c7897 */ /* 0x000fe2000fffe03f */
[----:B------:R-:W-:Y:S01]  /*2c20*/  LEA R160, P0, R33, R24, 0x1 ;  /* 0x0000001821a07211 */ /* 0x000fe200078008ff */
[----:B------:R-:W-:Y:S01]  /*2c30*/  UIADD3.64 UR16, UR8, 0x100, URZ ;  /* 0x0000010008107897 */ /* 0x000fe2000fffe03f */
[----:B0-----:R-:W-:-:S02]  /*2c40*/  LEA.HI.X.SX32 R17, R41, R30, 0x1, P4 ;  /* 0x0000001e29117211 */ /* 0x001fc400020f0eff */
[----:B------:R-:W-:Y:S02]  /*2c50*/  CS2R R40, SRZ ;  /* 0x0000000000287805 */ /* 0x000fe4000001ff00 */
[----:B------:R-:W-:Y:S01]  /*2c60*/  LEA.HI.X.SX32 R11, R31, R30, 0x1, P1 ;  /* 0x0000001e1f0b7211 */ /* 0x000fe200008f0eff */
[----:B------:R-:W-:Y:S01]  /*2c70*/  IMAD R31, R35, 0x3c, RZ ;  /* 0x0000003c231f7824 */ /* 0x000fe200078e02ff */
[-C--:B------:R-:W-:Y:S01]  /*2c80*/  LEA R166, P4, R53, R24.reuse, 0x1 ;  /* 0x0000001835a67211 */ /* 0x080fe200078808ff */
[----:B------:R-:W-:Y:S01]  /*2c90*/  UIADD3.64 UR24, UR8, 0x300, URZ ;  /* 0x0000030008187897 */ /* 0x000fe2000fffe03f */
[----:B------:R-:W-:Y:S01]  /*2ca0*/  LEA R229, P1, R45, R24, 0x1 ;  /* 0x000000182de57211 */ /* 0x000fe200078208ff */
[----:B------:R-:W-:Y:S01]  /*2cb0*/  UIADD3.64 UR28, UR8, 0x380, URZ ;  /* 0x00000380081c7897 */ /* 0x000fe2000fffe03f */
[-C--:B-1----:R-:W-:Y:S01]  /*2cc0*/  LEA.HI.X.SX32 R19, R43, R30.reuse, 0x1, P3 ;  /* 0x0000001e2b137211 */ /* 0x082fe200018f0eff */
[----:B------:R0:W-:Y:S01]  /*2cd0*/  STL [R1+0x60], R166 ;  /* 0x000060a601007387 */ /* 0x0001e20000100800 */
[----:B------:R-:W-:-:S02]  /*2ce0*/  LEA.HI.X.SX32 R12, R33, R30, 0x1, P0 ;  /* 0x0000001e210c7211 */ /* 0x000fc400000f0eff */
[----:B------:R-:W-:Y:S02]  /*2cf0*/  CS2R R32, SRZ ;  /* 0x0000000000207805 */ /* 0x000fe4000001ff00 */
[-C--:B------:R-:W-:Y:S02]  /*2d00*/  LEA R165, P3, R55, R24.reuse, 0x1 ;  /* 0x0000001837a57211 */ /* 0x080fe400078608ff */
[----:B------:R-:W-:Y:S02]  /*2d10*/  CS2R R42, SRZ ;  /* 0x00000000002a7805 */ /* 0x000fe4000001ff00 */
[----:B------:R-:W-:Y:S01]  /*2d20*/  LEA R243, P0, R47, R24, 0x1 ;  /* 0x000000182ff37211 */ /* 0x000fe200078008ff */
[----:B------:R-:W-:Y:S01]  /*2d30*/  UIADD3.64 UR32, UR8, 0x400, URZ ;  /* 0x0000040008207897 */ /* 0x000fe2000fffe03f */
[-C--:B------:R-:W-:Y:S01]  /*2d40*/  LEA.HI.X.SX32 R219, R45, R30.reuse, 0x1, P1 ;  /* 0x0000001e2ddb7211 */ /* 0x080fe200008f0eff */
[----:B------:R1:W-:Y:S01]  /*2d50*/  STL [R1+0x84], R165 ;  /* 0x000084a501007387 */ /* 0x0003e20000100800 */
[----:B------:R-:W-:-:S02]  /*2d60*/  LEA.HI.X.SX32 R231, R47, R30, 0x1, P0 ;  /* 0x0000001e2fe77211 */ /* 0x000fc400000f0eff */
[----:B------:R-:W-:Y:S02]  /*2d70*/  CS2R R44, SRZ ;  /* 0x00000000002c7805 */ /* 0x000fe4000001ff00 */
[-C--:B0-----:R-:W-:Y:S02]  /*2d80*/  LEA R166, P1, R57, R24.reuse, 0x1 ;  /* 0x0000001839a67211 */ /* 0x081fe400078208ff */
[----:B------:R-:W-:Y:S02]  /*2d90*/  CS2R R46, SRZ ;  /* 0x00000000002e7805 */ /* 0x000fe4000001ff00 */
[C---:B------:R-:W-:Y:S01]  /*2da0*/  LOP3.LUT R169, R4.reuse, 0x20, RZ, 0x3c, !PT ;  /* 0x0000002004a97812 */ /* 0x040fe200078e3cff */
[----:B------:R-:W-:Y:S01]  /*2db0*/  UIADD3.64 UR36, UR8, 0x480, URZ ;  /* 0x0000048008247897 */ /* 0x000fe2000fffe03f */
[C---:B------:R-:W-:Y:S01]  /*2dc0*/  LOP3.LUT R168, R4.reuse, 0x30, RZ, 0x3c, !PT ;  /* 0x0000003004a87812 */ /* 0x040fe200078e3cff */
[----:B------:R0:W-:Y:S01]  /*2dd0*/  STL [R1+0x94], R166 ;  /* 0x000094a601007387 */ /* 0x0001e20000100800 */
[C---:B------:R-:W-:Y:S01]  /*2de0*/  LOP3.LUT R169, R4.reuse, 0x50, RZ, 0x3c, !PT ;  /* 0x0000005004a97812 */ /* 0x040fe200078e3cff */
[----:B------:R-:W-:Y:S01]  /*2df0*/  UIADD3.64 UR40, UR8, 0x500, URZ ;  /* 0x0000050008287897 */ /* 0x000fe2000fffe03f */
[----:B-1----:R-:W-:Y:S01]  /*2e00*/  LEA R165, P0, R59, R24, 0x1 ;  /* 0x000000183ba57211 */ /* 0x002fe200078008ff */
[----:B------:R-:W-:Y:S01]  /*2e10*/  UIADD3.64 UR44, UR8, 0x580, URZ ;  /* 0x00000580082c7897 */ /* 0x000fe2000fffe03f */
[----:B------:R-:W-:Y:S01]  /*2e20*/  LOP3.LUT R168, R4, 0x60, RZ, 0x3c, !PT ;  /* 0x0000006004a87812 */ /* 0x000fe200078e3cff */
[----:B------:R-:W-:Y:S01]  /*2e30*/  UIADD3.64 UR48, UR8, 0x600, URZ ;  /* 0x0000060008307897 */ /* 0x000fe2000fffe03f */
[C---:B------:R-:W-:Y:S01]  /*2e40*/  LOP3.LUT R169, R5.reuse, 0x20, RZ, 0x3c, !PT ;  /* 0x0000002005a97812 */ /* 0x040fe200078e3cff */
[----:B------:R1:W-:Y:S01]  /*2e50*/  STL [R1+0xbc], R165 ;  /* 0x0000bca501007387 */ /* 0x0003e20000100800 */
[----:B------:R-:W-:Y:S01]  /*2e60*/  LOP3.LUT R168, R5, 0x40, RZ, 0x3c, !PT ;  /* 0x0000004005a87812 */ /* 0x000fe200078e3cff */
[----:B------:R-:W-:Y:S01]  /*2e70*/  UIADD3.64 UR52, UR8, 0x680, URZ ;  /* 0x0000068008347897 */ /* 0x000fe2000fffe03f */
[----:B0-----:R-:W-:-:S02]  /*2e80*/  LEA.HI.X.SX32 R166, R49, R30, 0x1, P2 ;  /* 0x0000001e31a67211 */ /* 0x001fc400010f0eff */
[----:B------:R-:W-:Y:S02]  /*2e90*/  CS2R R48, SRZ ;  /* 0x0000000000307805 */ /* 0x000fe4000001ff00 */
[----:B------:R-:W-:Y:S01]  /*2ea0*/  LEA R167, P2, R61, R24, 0x1 ;  /* 0x000000183da77211 */ /* 0x000fe200078408ff */
[----:B------:R-:W-:Y:S01]  /*2eb0*/  UIADD3.64 UR56, UR8, 0x700, URZ ;  /* 0x0000070008387897 */ /* 0x000fe2000fffe03f */
[----:B------:R0:W-:Y:S01]  /*2ec0*/  STL [R1], R166 ;  /* 0x000000a601007387 */ /* 0x0001e20000100800 */
[----:B------:R-:W-:Y:S01]  /*2ed0*/  UIADD3.64 UR14, UR10, 0x2, URZ ;  /* 0x000000020a0e7897 */ /* 0x000fe2000fffe03f */
[----:B-1----:R-:W-:Y:S02]  /*2ee0*/  LEA.HI.X.SX32 R165, R51, R30, 0x1, P5 ;  /* 0x0000001e33a57211 */ /* 0x002fe400028f0eff */
[----:B------:R-:W-:Y:S01]  /*2ef0*/  CS2R R50, SRZ ;  /* 0x0000000000327805 */ /* 0x000fe2000001ff00 */
[----:B------:R1:W-:Y:S01]  /*2f00*/  STL [R1+0xc8], R167 ;  /* 0x0000c8a701007387 */ /* 0x0003e20000100800 */
[----:B------:R-:W-:-:S03]  /*2f10*/  UIADD3.64 UR18, UR10, 0x4, URZ ;  /* 0x000000040a127897 */ /* 0x000fc6000fffe03f */
[----:B------:R2:W-:Y:S01]  /*2f20*/  STL [R1+0x2c], R165 ;  /* 0x00002ca501007387 */ /* 0x0005e20000100800 */
[----:B0-----:R-:W-:Y:S02]  /*2f30*/  LEA R166, P5, R63, R24, 0x1 ;  /* 0x000000183fa67211 */ /* 0x001fe400078a08ff */
[----:B-1----:R-:W-:-:S03]  /*2f40*/  LEA.HI.X.SX32 R167, R53, R30, 0x1, P4 ;  /* 0x0000001e35a77211 */ /* 0x002fc600020f0eff */
[----:B------:R0:W-:Y:S01]  /*2f50*/  STL [R1+0xd0], R166 ;  /* 0x0000d0a601007387 */ /* 0x0001e20000100800 */
[----:B------:R-:W-:Y:S02]  /*2f60*/  CS2R R52, SRZ ;  /* 0x0000000000347805 */ /* 0x000fe4000001ff00 */
[----:B--2---:R-:W-:Y:S01]  /*2f70*/  LEA R165, P4, R65, R24, 0x1 ;  /* 0x0000001841a57211 */ /* 0x004fe200078808ff */
[----:B------:R1:W-:Y:S04]  /*2f80*/  STL [R1+0x58], R167 ;  /* 0x000058a701007387 */ /* 0x0003e80000100800 */
[----:B------:R2:W-:Y:S01]  /*2f90*/  STL [R1+0xd8], R165 ;  /* 0x0000d8a501007387 */ /* 0x0005e20000100800 */
[----:B0-----:R-:W-:Y:S02]  /*2fa0*/  LEA.HI.X.SX32 R166, R55, R30, 0x1, P3 ;  /* 0x0000001e37a67211 */ /* 0x001fe400018f0eff */
[----:B------:R-:W-:-:S02]  /*2fb0*/  CS2R R54, SRZ ;  /* 0x0000000000367805 */ /* 0x000fc4000001ff00 */
[----:B-1----:R-:W-:Y:S01]  /*2fc0*/  LEA R167, P3, R67, R24, 0x1 ;  /* 0x0000001843a77211 */ /* 0x002fe200078608ff */
[----:B------:R0:W-:Y:S01]  /*2fd0*/  STL [R1+0x68], R166 ;  /* 0x000068a601007387 */ /* 0x0001e20000100800 */
[----:B--2---:R-:W-:-:S03]  /*2fe0*/  LEA.HI.X.SX32 R165, R57, R30, 0x1, P1 ;  /* 0x0000001e39a57211 */ /* 0x004fc600008f0eff */
[----:B------:R1:W-:Y:S01]  /*2ff0*/  STL [R1+0xe0], R167 ;  /* 0x0000e0a701007387 */ /* 0x0003e20000100800 */
[----:B------:R-:W-:-:S03]  /*3000*/  CS2R R56, SRZ ;  /* 0x0000000000387805 */ /* 0x000fc6000001ff00 */
        /* <DEDUP_REMOVED lines=21> */
[----:B------:R1:W-:Y:S01]  /*3160*/  STL [R1+0xd4], R167 ;  /* 0x0000d4a701007387 */ /* 0x0003e20000100800 */
[----:B------:R-:W-:Y:S01]  /*3170*/  IMAD.WIDE R24, R75, 0x2, R190 ;  /* 0x000000024b187825 */ /* 0x000fe200078e02be */
[----:B------:R-:W-:Y:S02]  /*3180*/  CS2R R74, SRZ ;  /* 0x00000000004a7805 */ /* 0x000fe4000001ff00 */
[----:B------:R2:W-:Y:S01]  /*3190*/  STL [R1+0x108], R165 ;  /* 0x000108a501007387 */ /* 0x0005e20000100800 */
[----:B0-----:R-:W-:Y:S02]  /*31a0*/  LEA.HI.X.SX32 R166, R67, R30, 0x1, P3 ;  /* 0x0000001e43a67211 */ /* 0x001fe400018f0eff */
[----:B------:R-:W-:-:S02]  /*31b0*/  CS2R R66, SRZ ;  /* 0x0000000000427805 */ /* 0x000fc4000001ff00 */
[-C--:B-1----:R-:W-:Y:S01]  /*31c0*/  LEA.HI.X.SX32 R167, R69, R30.reuse, 0x1, P1 ;  /* 0x0000001e45a77211 */ /* 0x082fe200008f0eff */
[----:B------:R0:W-:Y:S01]  /*31d0*/  STL [R1+0xdc], R166 ;  /* 0x0000dca601007387 */ /* 0x0001e20000100800 */
[----:B------:R-:W-:Y:S02]  /*31e0*/  CS2R R68, SRZ ;  /* 0x0000000000447805 */ /* 0x000fe4000001ff00 */
[----:B--2---:R-:W-:Y:S01]  /*31f0*/  LEA.HI.X.SX32 R165, R71, R30, 0x1, P0 ;  /* 0x0000001e47a57211 */ /* 0x004fe200000f0eff */
[----:B------:R1:W-:Y:S01]  /*3200*/  STL [R1+0xe4], R167 ;  /* 0x0000e4a701007387 */ /* 0x0003e20000100800 */
[----:B------:R-:W-:-:S03]  /*3210*/  CS2R R70, SRZ ;  /* 0x0000000000467805 */ /* 0x000fc6000001ff00 */
[----:B------:R2:W-:Y:S01]  /*3220*/  STL [R1+0xec], R165 ;  /* 0x0000eca501007387 */ /* 0x0005e20000100800 */
[-C--:B0-----:R-:W-:Y:S02]  /*3230*/  LEA.HI.X.SX32 R166, R73, R30.reuse, 0x1, P2 ;  /* 0x0000001e49a67211 */ /* 0x081fe400010f0eff */
[----:B------:R-:W-:Y:S02]  /*3240*/  CS2R R72, SRZ ;  /* 0x0000000000487805 */ /* 0x000fe4000001ff00 */
[----:B-1----:R-:W-:Y:S01]  /*3250*/  SHF.R.S32.HI R167, RZ, 0x6, R36 ;  /* 0x00000006ffa77819 */ /* 0x002fe20000011424 */
[----:B------:R0:W-:Y:S01]  /*3260*/  STL [R1+0xf4], R166 ;  /* 0x0000f4a601007387 */ /* 0x0001e20000100800 */
[----:B------:R-:W-:Y:S02]  /*3270*/  CS2R R36, SRZ ;  /* 0x0000000000247805 */ /* 0x000fe4000001ff00 */
[-C--:B--2---:R-:W-:Y:S02]  /*3280*/  LEA.HI.X.SX32 R165, R6, R30.reuse, 0x1, P5 ;  /* 0x0000001e06a57211 */ /* 0x084fe400028f0eff */
[----:B------:R-:W-:-:S03]  /*3290*/  LEA.HI.X.SX32 R6, R28, R30, 0x1, P4 ;  /* 0x0000001e1c067211 */ /* 0x000fc600020f0eff */
[----:B------:R1:W-:Y:S01]  /*32a0*/  STL [R1+0xfc], R165 ;  /* 0x0000fca501007387 */ /* 0x0003e20000100800 */
[----:B0-----:R-:W-:-:S03]  /*32b0*/  IMAD.SHL.U32 R166, R35, 0x40, RZ ;  /* 0x0000004023a67824 */ /* 0x001fc600078e00ff */
[----:B------:R-:W-:Y:S04]  /*32c0*/  STL [R1+0x110], R24 ;  /* 0x0001101801007387 */ /* 0x000fe80000100800 */
[----:B------:R0:W-:Y:S01]  /*32d0*/  STL [R1+0x104], R6 ;  /* 0x0001040601007387 */ /* 0x0001e20000100800 */
[----:B-1----:R-:W-:-:S03]  /*32e0*/  SHF.R.S32.HI R165, RZ, 0x1f, R166 ;  /* 0x0000001fffa57819 */ /* 0x002fc600000114a6 */
[----:B------:R1:W-:Y:S01]  /*32f0*/  STL [R1+0x10c], R25 ;  /* 0x00010c1901007387 */ /* 0x0003e20000100800 */
[C---:B------:R-:W-:Y:S01]  /*3300*/  SHF.L.U64.HI R165, R166.reuse, 0x1, R165 ;  /* 0x00000001a6a57819 */ /* 0x040fe200000102a5 */
[----:B------:R-:W-:Y:S02]  /*3310*/  IMAD.SHL.U32 R166, R166, 0x2, RZ ;  /* 0x00000002a6a67824 */ /* 0x000fe400078e00ff */
[----:B------:R-:W-:Y:S01]  /*3320*/  STL [R1+0x118], R26 ;  /* 0x0001181a01007387 */ /* 0x000fe20000100800 */
[----:B0-----:R-:W-:-:S03]  /*3330*/  IMAD R6, R35, 0x14, RZ ;  /* 0x0000001423067824 */ /* 0x001fc600078e02ff */
[----:B------:R0:W-:Y:S01]  /*3340*/  STL [R1+0x114], R27 ;  /* 0x0001141b01007387 */ /* 0x0001e20000100800 */
[----:B-1----:R-:W-:-:S05]  /*3350*/  IMAD.WIDE R24, R77, 0x2, R190 ;  /* 0x000000024d187825 */ /* 0x002fca00078e02be */
[----:B------:R-:W-:Y:S01]  /*3360*/  STL [R1+0x120], R24 ;  /* 0x0001201801007387 */ /* 0x000fe20000100800 */
[----:B0-----:R-:W-:-:S03]  /*3370*/  IMAD.WIDE R26, R77, 0x2, R188 ;  /* 0x000000024d1a7825 */ /* 0x001fc600078e02bc */
[----:B------:R0:W-:Y:S01]  /*3380*/  STL [R1+0x11c], R25 ;  /* 0x00011c1901007387 */ /* 0x0001e20000100800 */
[----:B------:R-:W-:-:S03]  /*3390*/  CS2R R76, SRZ ;  /* 0x00000000004c7805 */ /* 0x000fc6000001ff00 */
[----:B------:R-:W-:Y:S04]  /*33a0*/  STL [R1+0x128], R26 ;  /* 0x0001281a01007387 */ /* 0x000fe80000100800 */
[----:B------:R1:W-:Y:S01]  /*33b0*/  STL [R1+0x124], R27 ;  /* 0x0001241b01007387 */ /* 0x0003e20000100800 */
[----:B0-----:R-:W-:-:S04]  /*33c0*/  IMAD.WIDE R24, R29, 0x2, R190 ;  /* 0x000000021d187825 */ /* 0x001fc800078e02be */
[--C-:B------:R-:W-:Y:S01]  /*33d0*/  IMAD.WIDE R28, R29, 0x2, R188.reuse ;  /* 0x000000021d1c7825 */ /* 0x100fe200078e02bc */
[----:B------:R-:W-:Y:S03]  /*33e0*/  STL [R1+0x130], R24 ;  /* 0x0001301801007387 */ /* 0x000fe60000100800 */
[C---:B-1----:R-:W-:Y:S01]  /*33f0*/  IMAD.WIDE R26, R31.reuse, 0x2, R188 ;  /* 0x000000021f1a7825 */ /* 0x042fe200078e02bc */
[----:B------:R0:W-:Y:S04]  /*3400*/  STL [R1+0x12c], R25 ;  /* 0x00012c1901007387 */ /* 0x0001e80000100800 */
[----:B------:R-:W-:Y:S04]  /*3410*/  STL [R1+0x138], R28 ;  /* 0x0001381c01007387 */ /* 0x000fe80000100800 */
[----:B------:R1:W-:Y:S01]  /*3420*/  STL [R1+0x134], R29 ;  /* 0x0001341d01007387 */ /* 0x0003e20000100800 */
[----:B0-----:R-:W-:-:S04]  /*3430*/  IMAD.WIDE R24, R31, 0x2, R190 ;  /* 0x000000021f187825 */ /* 0x001fc800078e02be */
[C---:B------:R-:W-:Y:S01]  /*3440*/  IMAD R31, R35.reuse, 0x3a, RZ ;  /* 0x0000003a231f7824 */ /* 0x040fe200078e02ff */
[----:B------:R-:W-:Y:S01]  /*3450*/  STL [R1+0x140], R24 ;  /* 0x0001401801007387 */ /* 0x000fe20000100800 */
[----:B-1----:R-:W-:-:S03]  /*3460*/  IMAD R29, R35, 0x3b, RZ ;  /* 0x0000003b231d7824 */ /* 0x002fc600078e02ff */
[----:B------:R0:W-:Y:S04]  /*3470*/  STL [R1+0x13c], R25 ;  /* 0x00013c1901007387 */ /* 0x0001e80000100800 */
        /* <DEDUP_REMOVED lines=45> */
[----:B------:R-:W-:Y:S01]  /*3750*/  IMAD.WIDE R28, R29, 0x2, R188 ;  /* 0x000000021d1c7825 */ /* 0x000fe200078e02bc */
[----:B------:R-:W-:Y:S03]  /*3760*/  STL [R1+0x1b0], R24 ;  /* 0x0001b01801007387 */ /* 0x000fe60000100800 */
[----:B-1----:R-:W-:Y:S01]  /*3770*/  IMAD R27, R35, 0x33, RZ ;  /* 0x00000033231b7824 */ /* 0x002fe200078e02ff */
[----:B------:R0:W-:Y:S04]  /*3780*/  STL [R1+0x1ac], R25 ;  /* 0x0001ac1901007387 */ /* 0x0001e80000100800 */
[----:B------:R-:W-:Y:S04]  /*3790*/  STL [R1+0x1b8], R28 ;  /* 0x0001b81c01007387 */ /* 0x000fe80000100800 */
[----:B------:R1:W-:Y:S01]  /*37a0*/  STL [R1+0x1b4], R29 ;  /* 0x0001b41d01007387 */ /* 0x0003e20000100800 */
[----:B0-----:R-:W-:-:S05]  /*37b0*/  IMAD.WIDE R24, R31, 0x2, R190 ;  /* 0x000000021f187825 */ /* 0x001fca00078e02be */
[----:B------:R-:W-:Y:S01]  /*37c0*/  STL [R1+0x1c0], R24 ;  /* 0x0001c01801007387 */ /* 0x000fe20000100800 */
[----:B-1----:R-:W-:-:S03]  /*37d0*/  IMAD.WIDE R28, R31, 0x2, R188 ;  /* 0x000000021f1c7825 */ /* 0x002fc600078e02bc */
[----:B------:R0:W-:Y:S01]  /*37e0*/  STL [R1+0x1bc], R25 ;  /* 0x0001bc1901007387 */ /* 0x0001e20000100800 */
[----:B------:R-:W-:-:S03]  /*37f0*/  IMAD R31, R35, 0x32, RZ ;  /* 0x00000032231f7824 */ /* 0x000fc600078e02ff */
        /* <DEDUP_REMOVED lines=122> */
[C---:B------:R-:W-:Y:S01]  /*3fa0*/  IMAD.SHL.U32 R31, R35.reuse, 0x20, RZ ;  /* 0x00000020231f7824 */ /* 0x040fe200078e00ff */
        /* <DEDUP_REMOVED lines=82> */
[----:B0-----:R-:W-:Y:S01]  /*44d0*/  IMAD.WIDE R24, R31, 0x2, R190 ;  /* 0x000000021f187825 */ /* 0x001fe200078e02be */
[----:B------:R-:W-:-:S04]  /*44e0*/  CS2R R30, SRZ ;  /* 0x00000000001e7805 */ /* 0x000fc8000001ff00 */
        /* <DEDUP_REMOVED lines=10> */
[----:B------:R1:W-:Y:S04]  /*4590*/  STL [R1+0x3c4], R28 ;  /* 0x0003c41c01007387 */ /* 0x0003e80000100800 */
[----:B------:R-:W-:Y:S01]  /*45a0*/  STL [R1+0x3c0], R29 ;  /* 0x0003c01d01007387 */ /* 0x000fe20000100800 */
        /* <DEDUP_REMOVED lines=127> */
[----:B------:R-:W-:Y:S01]  /*4da0*/  IMAD.MOV.U32 R6, RZ, RZ, RZ ;  /* 0x000000ffff067224 */ /* 0x000fe200078e00ff */
[----:B------:R-:W-:Y:S01]  /*4db0*/  STL [R1+0x4ec], R24 ;  /* 0x0004ec1801007387 */ /* 0x000fe20000100800 */
[----:B-1----:R-:W-:-:S03]  /*4dc0*/  IMAD.WIDE R28, R35, 0x2, R190 ;  /* 0x00000002231c7825 */ /* 0x002fc600078e02be */
[----:B------:R0:W-:Y:S04]  /*4dd0*/  STL [R1+0x4e8], R25 ;  /* 0x0004e81901007387 */ /* 0x0001e80000100800 */
[----:B------:R-:W-:Y:S04]  /*4de0*/  STL [R1+0x4f4], R26 ;  /* 0x0004f41a01007387 */ /* 0x000fe80000100800 */
[----:B------:R1:W-:Y:S01]  /*4df0*/  STL [R1+0x4f0], R27 ;  /* 0x0004f01b01007387 */ /* 0x0003e20000100800 */
[----:B0-----:R-:W-:Y:S01]  /*4e00*/  IMAD.WIDE R24, R35, 0x2, R188 ;  /* 0x0000000223187825 */ /* 0x001fe200078e02bc */
[----:B------:R-:W-:-:S02]  /*4e10*/  CS2R R34, SRZ ;  /* 0x0000000000227805 */ /* 0x000fc4000001ff00 */
[----:B------:R-:W-:Y:S04]  /*4e20*/  STL [R1+0x4fc], R28 ;  /* 0x0004fc1c01007387 */ /* 0x000fe80000100800 */
[----:B------:R0:W-:Y:S01]  /*4e30*/  STL [R1+0x4f8], R29 ;  /* 0x0004f81d01007387 */ /* 0x0001e20000100800 */
[----:B-1----:R-:W-:-:S03]  /*4e40*/  CS2R R26, SRZ ;  /* 0x00000000001a7805 */ /* 0x002fc6000001ff00 */
[----:B------:R-:W-:Y:S04]  /*4e50*/  STL [R1+0x504], R24 ;  /* 0x0005041801007387 */ /* 0x000fe80000100800 */
[----:B------:R1:W-:Y:S01]  /*4e60*/  STL [R1+0x500], R25 ;  /* 0x0005001901007387 */ /* 0x0003e20000100800 */
[----:B0-----:R-:W-:-:S03]  /*4e70*/  CS2R R28, SRZ ;  /* 0x00000000001c7805 */ /* 0x001fc6000001ff00 */
[----:B------:R0:W-:Y:S01]  /*4e80*/  STL [R1+0x534], R167 ;  /* 0x000534a701007387 */ /* 0x0001e20000100800 */
[----:B-1----:R-:W-:Y:S02]  /*4e90*/  CS2R R24, SRZ ;  /* 0x0000000000187805 */ /* 0x002fe4000001ff00 */
[C---:B0-----:R-:W-:Y:S02]  /*4ea0*/  LOP3.LUT R167, R4.reuse, 0x10, RZ, 0x3c, !PT ;  /* 0x0000001004a77812 */ /* 0x041fe400078e3cff */
[C---:B------:R-:W-:Y:S02]  /*4eb0*/  LOP3.LUT R167, R4.reuse, 0x40, RZ, 0x3c, !PT ;  /* 0x0000004004a77812 */ /* 0x040fe400078e3cff */
[----:B------:R-:W-:Y:S02]  /*4ec0*/  LOP3.LUT R167, R4, 0x70, RZ, 0x3c, !PT ;  /* 0x0000007004a77812 */ /* 0x000fe400078e3cff */
[----:B------:R-:W-:-:S07]  /*4ed0*/  LOP3.LUT R167, R5, 0x60, RZ, 0x3c, !PT ;  /* 0x0000006005a77812 */ /* 0x000fce00078e3cff */
.L_x_1:
[----:B------:R-:W-:Y:S01]  /*4ee0*/  STL [R1+0x658], R243 ;  /* 0x000658f301007387 */ /* 0x000fe20000100800 */
[----:B------:R-:W-:Y:S02]  /*4ef0*/  MOV R166, UR49 ;  /* 0x0000003100a67c02 */ /* 0x000fe40008000f00 */
[----:B------:R-:W-:Y:S01]  /*4f00*/  MOV R167, UR53 ;  /* 0x0000003500a77c02 */ /* 0x000fe20008000f00 */
[----:B------:R-:W-:Y:S01]  /*4f10*/  STL [R1+0x654], R231 ;  /* 0x000654e701007387 */ /* 0x000fe20000100800 */
[----:B------:R-:W-:Y:S02]  /*4f20*/  PRMT R213, RZ, 0x7610, R213 ;  /* 0x00007610ffd57816 */ /* 0x000fe400000000d5 */
[----:B------:R-:W-:Y:S01]  /*4f30*/  PRMT R194, RZ, 0x7610, R194 ;  /* 0x00007610ffc27816 */ /* 0x000fe200000000c2 */
[----:B------:R-:W-:Y:S04]  /*4f40*/  STL [R1+0x650], R229 ;  /* 0x000650e501007387 */ /* 0x000fe80000100800 */
        /* <DEDUP_REMOVED lines=32> */
[----:B------:R0:W-:Y:S04]  /*5150*/  STL [R1+0x56c], R165 ;  /* 0x00056ca501007387 */ /* 0x0001e80000100800 */
[----:B-----5:R-:W-:Y:S04]  /*5160*/  STL [R1+0x568], R3 ;  /* 0x0005680301007387 */ /* 0x020fe80000100800 */
[----:B------:R-:W-:Y:S01]  /*5170*/  STL [R1+0x564], R2 ;  /* 0x0005640201007387 */ /* 0x000fe20000100800 */
[----:B0-----:R-:W-:-:S03]  /*5180*/  MOV R165, UR48 ;  /* 0x0000003000a57c02 */ /* 0x001fc60008000f00 */
[----:B------:R-:W-:Y:S04]  /*5190*/  STL [R1+0x560], R0 ;  /* 0x0005600001007387 */ /* 0x000fe80000100800 */
[----:B------:R0:W-:Y:S04]  /*51a0*/  STL [R1+0x530], R166 ;  /* 0x000530a601007387 */ /* 0x0001e80000100800 */
[----:B------:R1:W-:Y:S04]  /*51b0*/  STL [R1+0x52c], R165 ;  /* 0x00052ca501007387 */ /* 0x0003e80000100800 */
[----:B------:R2:W-:Y:S01]  /*51c0*/  STL [R1+0x528], R167 ;  /* 0x000528a701007387 */ /* 0x0005e20000100800 */
[----:B0-----:R-:W-:-:S02]  /*51d0*/  MOV R166, UR52 ;  /* 0x0000003400a67c02 */ /* 0x001fc40008000f00 */
[----:B-1----:R-:W-:Y:S01]  /*51e0*/  MOV R165, UR57 ;  /* 0x0000003900a57c02 */ /* 0x002fe20008000f00 */
[----:B--2---:R-:W0:Y:S04]  /*51f0*/  LDC R167, c[0x0][0x230] ;  /* 0x00008c00ffa77b82 */ /* 0x004e280000000800 */
[----:B------:R-:W-:Y:S04]  /*5200*/  STL [R1+0x570], R165 ;  /* 0x000570a501007387 */ /* 0x000fe80000100800 */
[----:B------:R1:W-:Y:S02]  /*5210*/  STL [R1+0x524], R166 ;  /* 0x000524a601007387 */ /* 0x0003e40000100800 */
[----:B-1----:R-:W-:-:S05]  /*5220*/  MOV R166, UR56 ;  /* 0x0000003800a67c02 */ /* 0x002fca0008000f00 */
[----:B------:R-:W-:Y:S01]  /*5230*/  STL [R1+0x578], R166 ;  /* 0x000578a601007387 */ /* 0x000fe20000100800 */
[----:B0-----:R-:W-:-:S03]  /*5240*/  IMAD R167, R6, -0x40, R167 ;  /* 0xffffffc006a77824 */ /* 0x001fc600078e02a7 */
[----:B------:R-:W-:Y:S02]  /*5250*/  STL [R1+0x57c], R6 ;  /* 0x00057c0601007387 */ /* 0x000fe40000100800 */
[C---:B------:R-:W-:Y:S02]  /*5260*/  ISETP.GT.AND P0, PT, R167.reuse, RZ, PT ;  /* 0x000000ffa700720c */ /* 0x040fe40003f04270 */
[----:B------:R-:W-:Y:S01]  /*5270*/  STL [R1+0x584], R188 ;  /* 0x000584bc01007387 */ /* 0x000fe20000100800 */
[C---:B------:R-:W-:Y:S02]  /*5280*/  ISETP.GT.AND P1, PT, R167.reuse, 0x1, PT ;  /* 0x00000001a700780c */ /* 0x040fe40003f24270 */
[----:B------:R-:W-:Y:S01]  /*5290*/  PRMT R200, RZ, 0x7610, R200 ;  /* 0x00007610ffc87816 */ /* 0x000fe200000000c8 */
[----:B------:R-:W-:Y:S01]  /*52a0*/  STL [R1+0x580], R189 ;  /* 0x000580bd01007387 */ /* 0x000fe20000100800 */
[----:B------:R-:W-:Y:S02]  /*52b0*/  PRMT R199, RZ, 0x7610, R199 ;  /* 0x00007610ffc77816 */ /* 0x000fe400000000c7 */
[----:B------:R-:W-:-:S04]  /*52c0*/  ISETP.GT.AND P2, PT, R167, 0x2, PT ;  /* 0x00000002a700780c */ /* 0x000fc80003f44270 */
[----:B------:R-:W-:Y:S02]  /*52d0*/  @P0 IMAD.MOV.U32 R168, RZ, RZ, R188 ;  /* 0x000000ffffa80224 */ /* 0x000fe400078e00bc */
[----:B------:R-:W-:-:S05]  /*52e0*/  @P0 IMAD.MOV.U32 R169, RZ, RZ, R189 ;  /* 0x000000ffffa90224 */ /* 0x000fca00078e00bd */
[----:B------:R0:W2:Y:S04]  /*52f0*/  @P0 LDG.E.U16 R213, desc[UR6][R168.64] ;  /* 0x00000006a8d50981 */ /* 0x0000a8000c1e1500 */
[----:B------:R-:W-:Y:S04]  /*5300*/  STL [R1+0x58c], R190 ;  /* 0x00058cbe01007387 */ /* 0x000fe80000100800 */
[----:B------:R-:W-:Y:S01]  /*5310*/  STL [R1+0x588], R191 ;  /* 0x000588bf01007387 */ /* 0x000fe20000100800 */
[----:B0-----:R-:W-:Y:S02]  /*5320*/  @P0 IMAD.MOV.U32 R168, RZ, RZ, R190 ;  /* 0x000000ffffa80224 */ /* 0x001fe400078e00be */
[----:B------:R-:W-:-:S05]  /*5330*/  @P0 IMAD.MOV.U32 R169, RZ, RZ, R191 ;  /* 0x000000ffffa90224 */ /* 0x000fca00078e00bf */
[----:B------:R0:W3:Y:S04]  /*5340*/  @P0 LDG.E.U16 R194, desc[UR6][R168.64] ;  /* 0x00000006a8c20981 */ /* 0x0000e8000c1e1500 */
[----:B------:R-:W0:Y:S04]  /*5350*/  LDL R168, [R1+0x500] ;  /* 0x0005000001a87983 */ /* 0x000e280000100800 */
[----:B------:R-:W0:Y:S01]  /*5360*/  LDL R169, [R1+0x504] ;  /* 0x0005040001a97983 */ /* 0x000e220000100800 */
[----:B------:R-:W-:Y:S02]  /*5370*/  PRMT R243, RZ, 0x7610, R243 ;  /* 0x00007610fff37816 */ /* 0x000fe400000000f3 */
[----:B------:R-:W-:-:S02]  /*5380*/  PRMT R231, RZ, 0x7610, R231 ;  /* 0x00007610ffe77816 */ /* 0x000fc400000000e7 */
[----:B------:R-:W-:Y:S02]  /*5390*/  ISETP.GT.AND P0, PT, R167, 0x3, PT ;  /* 0x00000003a700780c */ /* 0x000fe40003f04270 */
[----:B0-----:R-:W-:-:S04]  /*53a0*/  @P1 LOP3.LUT R169, R169, R168, RZ, 0x3c, !PT ;  /* 0x000000a8a9a91212 */ /* 0x001fc800078e3cff */
[----:B------:R-:W-:-:S04]  /*53b0*/  @P1 LOP3.LUT R168, R169, R168, RZ, 0x3c, !PT ;  /* 0x000000a8a9a81212 */ /* 0x000fc800078e3cff */
[----:B------:R-:W-:-:S05]  /*53c0*/  @P1 LOP3.LUT R169, R169, R168, RZ, 0x3c, !PT ;  /* 0x000000a8a9a91212 */ /* 0x000fca00078e3cff */
[----:B------:R0:W4:Y:S04]  /*53d0*/  @P1 LDG.E.U16 R200, desc[UR6][R168.64] ;  /* 0x00000006a8c81981 */ /* 0x000128000c1e1500 */
[----:B------:R-:W0:Y:S04]  /*53e0*/  LDL R168, [R1+0x4f8] ;  /* 0x0004f80001a87983 */ /* 0x000e280000100800 */
[----:B------:R-:W0:Y:S02]  /*53f0*/  LDL R169, [R1+0x4fc] ;  /* 0x0004fc0001a97983 */ /* 0x000e240000100800 */
        /* <DEDUP_REMOVED lines=9> */
[----:B------:R-:W2:Y:S04]  /*5490*/  @P2 LDG.E.U16 R243, desc[UR6][R168.64] ;  /* 0x00000006a8f32981 */ /* 0x000ea8000c1e1500 */
[----:B--2---:R0:W-:Y:S04]  /*54a0*/  STL [R1+0x518], R243 ;  /* 0x000518f301007387 */ /* 0x0041e80000100800 */
[----:B0-----:R-:W2:Y:S04]  /*54b0*/  LDL.LU R243, [R1+0x658] ;  /* 0x0006580001f37983 */ /* 0x001ea80000300800 */
[----:B------:R-:W3:Y:S04]  /*54c0*/  LDL R168, [R1+0x4e8] ;  /* 0x0004e80001a87983 */ /* 0x000ee80000100800 */
[----:B------:R-:W3:Y:S01]  /*54d0*/  LDL R169, [R1+0x4ec] ;  /* 0x0004ec0001a97983 */ /* 0x000ee20000100800 */
[----:B------:R-:W-:-:S02]  /*54e0*/  PRMT R229, RZ, 0x7610, R229 ;  /* 0x00007610ffe57816 */ /* 0x000fc400000000e5 */
[----:B------:R-:W-:Y:S02]  /*54f0*/  PRMT R219, RZ, 0x7610, R219 ;  /* 0x00007610ffdb7816 */ /* 0x000fe400000000db */
[----:B------:R-:W-:Y:S02]  /*5500*/  ISETP.GT.AND P1, PT, R167, 0x4, PT ;  /* 0x00000004a700780c */ /* 0x000fe40003f24270 */
[----:B---3--:R-:W-:-:S04]  /*5510*/  @P2 LOP3.LUT R169, R169, R168, RZ, 0x3c, !PT ;  /* 0x000000a8a9a92212 */ /* 0x008fc800078e3cff */
[----:B------:R-:W-:-:S04]  /*5520*/  @P2 LOP3.LUT R168, R169, R168, RZ, 0x3c, !PT ;  /* 0x000000a8a9a82212 */ /* 0x000fc800078e3cff */
[----:B------:R-:W-:-:S05]  /*5530*/  @P2 LOP3.LUT R169, R169, R168, RZ, 0x3c, !PT ;  /* 0x000000a8a9a92212 */ /* 0x000fca00078e3cff */
[----:B------:R-:W3:Y:S04]  /*5540*/  @P2 LDG.E.U16 R231, desc[UR6][R168.64] ;  /* 0x00000006a8e72981 */ /* 0x000ee8000c1e1500 */
[----:B---3--:R0:W-:Y:S04]  /*5550*/  STL [R1+0x514], R231 ;  /* 0x000514e701007387 */ /* 0x0081e80000100800 */
[----:B0-----:R-:W3:Y:S04]  /*5560*/  LDL.LU R231, [R1+0x654] ;  /* 0x0006540001e77983 */ /* 0x001ee80000300800 */
[----:B------:R-:W4:Y:S04]  /*5570*/  LDL R168, [R1+0x4e0] ;  /* 0x0004e00001a87983 */ /* 0x000f280000100800 */
[----:B------:R-:W4:Y:S02]  /*5580*/  LDL R169, [R1+0x4e4] ;  /* 0x0004e40001a97983 */ /* 0x000f240000100800 */
[----:B----4-:R-:W-:-:S04]  /*5590*/  @P0 LOP3.LUT R169, R169, R168, RZ, 0x3c, !PT ;  /* 0x000000a8a9a90212 */ /* 0x010fc800078e3cff */
[----:B------:R-:W-:-:S04]  /*55a0*/  @P0 LOP3.LUT R168, R169, R168, RZ, 0x3c, !PT ;  /* 0x000000a8a9a80212 */ /* 0x000fc800078e3cff */
[----:B------:R-:W-:-:S05]  /*55b0*/  @P0 LOP3.LUT R169, R169, R168, RZ, 0x3c, !PT ;  /* 0x000000a8a9a90212 */ /* 0x000fca00078e3cff */
[----:B------:R-:W4:Y:S04]  /*55c0*/  @P0 LDG.E.U16 R229, desc[UR6][R168.64] ;  /* 0x00000006a8e50981 */ /* 0x000f28000c1e1500 */
[----:B----4-:R0:W-:Y:S04]  /*55d0*/  STL [R1+0x510], R229 ;  /* 0x000510e501007387 */ /* 0x0101e80000100800 */
[----:B0-----:R-:W4:Y:S04]  /*55e0*/  LDL.LU R229, [R1+0x650] ;  /* 0x0006500001e57983 */ /* 0x001f280000300800 */
[----:B------:R-:W2:Y:S04]  /*55f0*/  LDL R168, [R1+0x4d8] ;  /* 0x0004d80001a87983 */ /* 0x000ea80000100800 */
[----:B------:R-:W2:Y:S01]  /*5600*/  LDL R169, [R1+0x4dc] ;  /* 0x0004dc0001a97983 */ /* 0x000ea20000100800 */
[----:B------:R-:W-:-:S02]  /*5610*/  PRMT R164, RZ, 0x7610, R164 ;  /* 0x00007610ffa47816 */ /* 0x000fc400000000a4 */
[----:B------:R-:W-:Y:S02]  /*5620*/  PRMT R19, RZ, 0x7610, R19 ;  /* 0x00007610ff137816 */ /* 0x000fe40000000013 */
[----:B------:R-:W-:Y:S02]  /*5630*/  ISETP.GT.AND P2, PT, R167, 0x5, PT ;  /* 0x00000005a700780c */ /* 0x000fe40003f44270 */
[----:B--2---:R-:W-:-:S04]  /*5640*/  @P0 LOP3.LUT R169, R169, R168, RZ, 0x3c, !PT ;  /* 0x000000a8a9a90212 */ /* 0x004fc800078e3cff */
        /* <DEDUP_REMOVED lines=36> */
[----:B------:R-:W3:Y:S02]  /*5890*/  LDL R169, [R1+0x4bc] ;  /* 0x0004bc0001a97983 */ /* 0x000ee40000100800 */
        /* <DEDUP_REMOVED lines=31> */
[----:B------:R-:W4:Y:S04]  /*5a90*/  LDL R168, [R1+0x498] ;  /* 0x0004980001a87983 */ /* 0x000f280000100800 */
[----:B------:R-:W4:Y:S01]  /*5aa0*/  LDL R169, [R1+0x49c] ;  /* 0x00049c0001a97983 */ /* 0x000f220000100800 */
[----:B------:R-:W-:Y:S02]  /*5ab0*/  PRMT R195, RZ, 0x7610, R195 ;  /* 0x00007610ffc37816 */ /* 0x000fe400000000c3 */
[----:B------:R-:W-:-:S02]  /*5ac0*/  PRMT R196, RZ, 0x7610, R196 ;  /* 0x00007610ffc47816 */ /* 0x000fc400000000c4 */
[----:B------:R-:W-:Y:S01]  /*5ad0*/  ISETP.GT.AND P0, PT, R167, 0x9, PT ;  /* 0x00000009a700780c */ /* 0x000fe20003f04270 */
[----:B---3--:R-:W-:Y:S01]  /*5ae0*/  STL [R1+0x598], R190 ;  /* 0x000598be01007387 */ /* 0x008fe20000100800 */
[----:B----4-:R-:W-:-:S04]  /*5af0*/  @P1 LOP3.LUT R169, R169, R168, RZ, 0x3c, !PT ;  /* 0x000000a8a9a91212 */ /* 0x010fc800078e3cff */
        /* <DEDUP_REMOVED lines=12> */
[----:B------:R0:W3:Y:S04]  /*5bc0*/  @P2 LDG.E.U16 R195, desc[UR6][R168.64] ;  /* 0x00000006a8c32981 */ /* 0x0000e8000c1e1500 */
[----:B------:R-:W0:Y:S04]  /*5bd0*/  LDL R168, [R1+0x488] ;  /* 0x0004880001a87983 */ /* 0x000e280000100800 */
[----:B------:R-:W0:Y:S02]  /*5be0*/  LDL R169, [R1+0x48c] ;  /* 0x00048c0001a97983 */ /* 0x000e240000100800 */
[----:B0-----:R-:W-:-:S04]  /*5bf0*/  @P2 LOP3.LUT R169, R169, R168, RZ, 0x3c, !PT ;  /* 0x000000a8a9a92212 */ /* 0x001fc800078e3cff */
[----:B------:R-:W-:-:S04]  /*5c00*/  @P2 LOP3.LUT R168, R169, R168, RZ, 0x3c, !PT ;  /* 0x000000a8a9a82212 */ /* 0x000fc800078e3cff */
[----:B------:R-:W-:-:S05]  /*5c10*/  @P2 LOP3.LUT R169, R169, R168, RZ, 0x3c, !PT ;  /* 0x000000a8a9a92212 */ /* 0x000fca00078e3cff */
[----:B------:R0:W4:Y:S04]  /*5c20*/  @P2 LDG.E.U16 R196, desc[UR6][R168.64] ;  /* 0x00000006a8c42981 */ /* 0x000128000c1e1500 */
        /* <DEDUP_REMOVED lines=8> */
[----:B------:R0:W2:Y:S04]  /*5cb0*/  @P0 LDG.E.U16 R198, desc[UR6][R168.64] ;  /* 0x00000006a8c60981 */ /* 0x0000a8000c1e1500 */
[----:B------:R-:W0:Y:S04]  /*5cc0*/  LDL R168, [R1+0x478] ;  /* 0x0004780001a87983 */ /* 0x000e280000100800 */
[----:B------:R-:W0:Y:S02]  /*5cd0*/  LDL R169, [R1+0x47c] ;  /* 0x00047c0001a97983 */ /* 0x000e240000100800 */
        /* <DEDUP_REMOVED lines=9> */
[----:B------:R-:W3:Y:S04]  /*5d70*/  @P1 LDG.E.U16 R161, desc[UR6][R168.64] ;  /* 0x00000006a8a11981 */ /* 0x000ee8000c1e1500 */
[----:B---3--:R0:W-:Y:S04]  /*5d80*/  STL [R1+0xa8], R161 ;  /* 0x0000a8a101007387 */ /* 0x0081e80000100800 */
[----:B0-----:R-:W3:Y:S04]  /*5d90*/  LDL.LU R161, [R1+0x630] ;  /* 0x0006300001a17983 */ /* 0x001ee80000300800 */
[----:B------:R-:W4:Y:S04]  /*5da0*/  LDL R168, [R1+0x468] ;  /* 0x0004680001a87983 */ /* 0x000f280000100800 */
[----:B------:R-:W4:Y:S01]  /*5db0*/  LDL R169, [R1+0x46c] ;  /* 0x00046c0001a97983 */ /* 0x000f220000100800 */
[----:B------:R-:W-:-:S02]  /*5dc0*/  PRMT R160, RZ, 0x7610, R160 ;  /* 0x00007610ffa07816 */ /* 0x000fc400000000a0 */
[----:B------:R-:W-:Y:S02]  /*5dd0*/  PRMT R12, RZ, 0x7610, R12 ;  /* 0x00007610ff0c7816 */ /* 0x000fe4000000000c */
[----:B------:R-:W-:Y:S02]  /*5de0*/  ISETP.GT.AND P0, PT, R167, 0xc, PT ;  /* 0x0000000ca700780c */ /* 0x000fe40003f04270 */
[----:B----4-:R-:W-:-:S04]  /*5df0*/  @P1 LOP3.LUT R169, R169, R168, RZ, 0x3c, !PT ;  /* 0x000000a8a9a91212 */ /* 0x010fc800078e3cff */
[----:B------:R-:W-:-:S04]  /*5e00*/  @P1 LOP3.LUT R168, R169, R168, RZ, 0x3c, !PT ;  /* 0x000000a8a9a81212 */ /* 0x000fc800078e3cff */
[----:B------:R-:W-:-:S05]  /*5e10*/  @P1 LOP3.LUT R169, R169, R168, RZ, 0x3c, !PT ;  /* 0x000000a8a9a91212 */ /* 0x000fca00078e3cff */
[----:B------:R-:W4:Y:S04]  /*5e20*/  @P1 LDG.E.U16 R13, desc[UR6][R168.64] ;  /* 0x00000006a80d1981 */ /* 0x000f28000c1e1500 */
[----:B----4-:R0:W-:Y:S04]  /*5e30*/  STL [R1+0xa4], R13 ;  /* 0x0000a40d01007387 */ /* 0x0101e80000100800 */
[----:B0-----:R-:W4:Y:S04]  /*5e40*/  LDL.LU R13, [R1+0x62c] ;  /* 0x00062c00010d7983 */ /* 0x001f280000300800 */
[----:B------:R-:W2:Y:S04]  /*5e50*/  LDL R168, [R1+0x460] ;  /* 0x0004600001a87983 */ /* 0x000ea80000100800 */
[----:B------:R-:W2:Y:S02]  /*5e60*/  LDL R169, [R1+0x464] ;  /* 0x0004640001a97983 */ /* 0x000ea40000100800 */
        /* <DEDUP_REMOVED lines=80> */
[----:B------:R-:W2:Y:S04]  /*6370*/  LDL R168, [R1+0x418] ;  /* 0x0004180001a87983 */ /* 0x000ea80000100800 */
[----:B------:R-:W2:Y:S01]  /*6380*/  LDL R169, [R1+0x41c] ;  /* 0x00041c0001a97983 */ /* 0x000ea20000100800 */
[----:B------:R-:W-:Y:S02]  /*6390*/  PRMT R212, RZ, 0x7610, R212 ;  /* 0x00007610ffd47816 */ /* 0x000fe400000000d4 */
[----:B------:R-:W-:-:S02]  /*63a0*/  PRMT R211, RZ, 0x7610, R211 ;  /* 0x00007610ffd37816 */ /* 0x000fc400000000d3 */
[----:B------:R-:W-:Y:S01]  /*63b0*/  ISETP.GT.AND P2, PT, R167, 0x11, PT ;  /* 0x00000011a700780c */ /* 0x000fe20003f44270 */
[----:B----4-:R-:W-:Y:S01]  /*63c0*/  STL [R1+0x590], R188 ;  /* 0x000590bc01007387 */ /* 0x010fe20000100800 */
[----:B--2---:R-:W-:-:S04]  /*63d0*/  @P0 LOP3.LUT R169, R169, R168, RZ, 0x3c, !PT ;  /* 0x000000a8a9a90212 */ /* 0x004fc800078e3cff */
[----:B------:R-:W-:-:S04]  /*63e0*/  @P0 LOP3.LUT R168, R169, R168, RZ, 0x3c, !PT ;  /* 0x000000a8a9a80212 */ /* 0x000fc800078e3cff */
[----:B------:R-:W-:-:S05]  /*63f0*/  @P0 LOP3.LUT R169, R169, R168, RZ, 0x3c, !PT ;  /* 0x000000a8a9a90212 */ /* 0x000fca00078e3cff */
[----:B------:R-:W2:Y:S04]  /*6400*/  @P0 LDG.E.U16 R189, desc[UR6][R168.64] ;  /* 0x00000006a8bd0981 */ /* 0x000ea8000c1e1500 */
[----:B------:R-:W4:Y:S04]  /*6410*/  LDL R168, [R1+0x410] ;  /* 0x0004100001a87983 */ /* 0x000f280000100800 */
[----:B------:R-:W4:Y:S01]  /*6420*/  LDL R169, [R1+0x414] ;  /* 0x0004140001a97983 */ /* 0x000f220000100800 */
[----:B------:R-:W-:Y:S02]  /*6430*/  PRMT R246, RZ, 0x7610, R246 ;  /* 0x00007610fff67816 */ /* 0x000fe400000000f6 */
[----:B------:R-:W-:-:S02]  /*6440*/  PRMT R14, RZ, 0x7610, R14 ;  /* 0x00007610ff0e7816 */ /* 0x000fc4000000000e */
[----:B------:R-:W-:Y:S01]  /*6450*/  ISETP.GT.AND P0, PT, R167, 0x12, PT ;  /* 0x00000012a700780c */ /* 0x000fe20003f04270 */
[----:B--2---:R-:W-:Y:S01]  /*6460*/  STL [R1+0x59c], R189 ;  /* 0x00059cbd01007387 */ /* 0x004fe20000100800 */
[----:B----4-:R-:W-:-:S04]  /*6470*/  @P1 LOP3.LUT R169, R169, R168, RZ, 0x3c, !PT ;  /* 0x000000a8a9a91212 */ /* 0x010fc800078e3cff */
        /* <DEDUP_REMOVED lines=71> */
[----:B------:R-:W3:Y:S04]  /*68f0*/  LDL R168, [R1+0x3c8] ;  /* 0x0003c80001a87983 */ /* 0x000ee80000100800 */
[----:B------:R-:W3:Y:S04]  /*6900*/  LDL R169, [R1+0x3cc] ;  /* 0x0003cc0001a97983 */ /* 0x000ee80000100800 */
[----:B----4-:R0:W-:Y:S04]  /*6910*/  STL [R1+0x54], R2 ;  /* 0x0000540201007387 */ /* 0x0101e80000100800 */
[----:B0-----:R-:W4:Y:S01]  /*6920*/  LDL R2, [R1+0x3a0] ;  /* 0x0003a00001027983 */ /* 0x001f220000100800 */
        /* <DEDUP_REMOVED lines=15> */
[----:B------:R-:W4:Y:S04]  /*6a20*/  LDL R168, [R1+0x3ac] ;  /* 0x0003ac0001a87983 */ /* 0x000f280000100800 */
[----:B------:R-:W4:Y:S04]  /*6a30*/  LDL R169, [R1+0x3b0] ;  /* 0x0003b00001a97983 */ /* 0x000f280000100800 */
[----:B--2---:R0:W-:Y:S04]  /*6a40*/  STL [R1+0x4c], R193 ;  /* 0x00004cc101007387 */ /* 0x0041e80000100800 */
[----:B0-----:R-:W2:Y:S01]  /*6a50*/  LDL R193, [R1+0x390] ;  /* 0x0003900001c17983 */ /* 0x001ea20000100800 */
        /* <DEDUP_REMOVED lines=14> */
[----:B------:R-:W2:Y:S01]  /*6b40*/  LDL R169, [R1+0x39c] ;  /* 0x00039c0001a97983 */ /* 0x000ea20000100800 */
[----:B------:R-:W-:Y:S01]  /*6b50*/  @P1 IMAD.MOV.U32 R168, RZ, RZ, R2 ;  /* 0x000000ffffa81224 */ /* 0x000fe200078e0002 */
[----:B------:R-:W-:-:S02]  /*6b60*/  PRMT R6, RZ, 0x7610, R6 ;  /* 0x00007610ff067816 */ /* 0x000fc40000000006 */
[----:B------:R-:W4:Y:S01]  /*6b70*/  LDL R2, [R1+0x380] ;  /* 0x0003800001027983 */ /* 0x000f220000100800 */
[----:B------:R-:W-:Y:S02]  /*6b80*/  PRMT R166, RZ, 0x7610, R166 ;  /* 0x00007610ffa67816 */ /* 0x000fe400000000a6 */
[----:B------:R-:W-:Y:S01]  /*6b90*/  ISETP.GT.AND P0, PT, R167, 0x18, PT ;  /* 0x00000018a700780c */ /* 0x000fe20003f04270 */
[----:B--2---:R-:W2:Y:S04]  /*6ba0*/  @P1 LDG.E.U16 R20, desc[UR6][R168.64] ;  /* 0x00000006a8141981 */ /* 0x004ea8000c1e1500 */
[----:B--2---:R0:W-:Y:S04]  /*6bb0*/  STL [R1+0x40], R20 ;  /* 0x0000401401007387 */ /* 0x0041e80000100800 */
[----:B0-----:R-:W2:Y:S04]  /*6bc0*/  LDL.LU R20, [R1+0x5ec] ;  /* 0x0005ec0001147983 */ /* 0x001ea80000300800 */
[----:B------:R-:W3:Y:S04]  /*6bd0*/  LDL R168, [R1+0x394] ;  /* 0x0003940001a87983 */ /* 0x000ee80000100800 */
[----:B------:R-:W3:Y:S02]  /*6be0*/  LDL R169, [R1+0x398] ;  /* 0x0003980001a97983 */ /* 0x000ee40000100800 */
[----:B---3--:R-:W-:-:S04]  /*6bf0*/  @P2 LOP3.LUT R169, R169, R168, RZ, 0x3c, !PT ;  /* 0x000000a8a9a92212 */ /* 0x008fc800078e3cff */
[----:B------:R-:W-:-:S04]  /*6c00*/  @P2 LOP3.LUT R168, R169, R168, RZ, 0x3c, !PT ;  /* 0x000000a8a9a82212 */ /* 0x000fc800078e3cff */
[----:B------:R-:W-:-:S05]  /*6c10*/  @P2 LOP3.LUT R169, R169, R168, RZ, 0x3c, !PT ;  /* 0x000000a8a9a92212 */ /* 0x000fca00078e3cff */
[----:B------:R0:W3:Y:S04]  /*6c20*/  @P2 LDG.E.U16 R6, desc[UR6][R168.64] ;  /* 0x00000006a8062981 */ /* 0x0000e8000c1e1500 */
[----:B------:R-:W4:Y:S01]  /*6c30*/  LDL R169, [R1+0x38c] ;  /* 0x00038c0001a97983 */ /* 0x000f220000100800 */
[----:B0-----:R-:W-:-:S03]  /*6c40*/  @P2 IMAD.MOV.U32 R168, RZ, RZ, R193 ;  /* 0x000000ffffa82224 */ /* 0x001fc600078e00c1 */
[----:B---3--:R-:W-:Y:S01]  /*6c50*/  STL [R1+0x5a0], R6 ;  /* 0x0005a00601007387 */ /* 0x008fe20000100800 */
[----:B------:R-:W-:-:S03]  /*6c60*/  PRMT R210, RZ, 0x7610, R210 ;  /* 0x00007610ffd27816 */ /* 0x000fc600000000d2 */
[----:B------:R-:W3:Y:S04]  /*6c70*/  LDL R193, [R1+0x368] ;  /* 0x0003680001c17983 */ /* 0x000ee80000100800 */
[----:B----4-:R-:W4:Y:S04]  /*6c80*/  @P2 LDG.E.U16 R166, desc[UR6][R168.64] ;  /* 0x00000006a8a62981 */ /* 0x010f28000c1e1500 */
[----:B------:R-:W2:Y:S04]  /*6c90*/  LDL R168, [R1+0x384] ;  /* 0x0003840001a87983 */ /* 0x000ea80000100800 */
[----:B------:R-:W2:Y:S04]  /*6ca0*/  LDL R169, [R1+0x388] ;  /* 0x0003880001a97983 */ /* 0x000ea80000100800 */
[----:B----4-:R-:W-:Y:S01]  /*6cb0*/  STL [R1+0x5a4], R166 ;  /* 0x0005a4a601007387 */ /* 0x010fe20000100800 */
[----:B--2---:R-:W-:-:S04]  /*6cc0*/  @P0 LOP3.LUT R169, R169, R168, RZ, 0x3c, !PT ;  /* 0x000000a8a9a90212 */ /* 0x004fc800078e3cff */
[----:B------:R-:W-:-:S04]  /*6cd0*/  @P0 LOP3.LUT R168, R169, R168, RZ, 0x3c, !PT ;  /* 0x000000a8a9a80212 */ /* 0x000fc800078e3cff */
[----:B------:R-:W-:-:S05]  /*6ce0*/  @P0 LOP3.LUT R169, R169, R168, RZ, 0x3c, !PT ;  /* 0x000000a8a9a90212 */ /* 0x000fca00078e3cff */
[----:B------:R0:W2:Y:S04]  /*6cf0*/  @P0 LDG.E.U16 R210, desc[UR6][R168.64] ;  /* 0x00000006a8d20981 */ /* 0x0000a8000c1e1500 */
[----:B------:R-:W4:Y:S01]  /*6d00*/  LDL R169, [R1+0x37c] ;  /* 0x00037c0001a97983 */ /* 0x000f220000100800 */
[----:B------:R-:W-:Y:S01]  /*6d10*/  PRMT R209, RZ, 0x7610, R209 ;  /* 0x00007610ffd17816 */ /* 0x000fe200000000d1 */
[----:B0-----:R-:W-:Y:S01]  /*6d20*/  @P0 IMAD.MOV.U32 R168, RZ, RZ, R2 ;  /* 0x000000ffffa80224 */ /* 0x001fe200078e0002 */
[----:B------:R-:W-:Y:S01]  /*6d30*/  ISETP.GT.AND P1, PT, R167, 0x19, PT ;  /* 0x00000019a700780c */ /* 0x000fe20003f24270 */
[----:B------:R-:W2:Y:S04]  /*6d40*/  LDL R2, [R1+0x358] ;  /* 0x0003580001027983 */ /* 0x000ea80000100800 */
[----:B----4-:R0:W4:Y:S04]  /*6d50*/  @P0 LDG.E.U16 R209, desc[UR6][R168.64] ;  /* 0x00000006a8d10981 */ /* 0x010128000c1e1500 */
[----:B------:R-:W0:Y:S04]  /*6d60*/  LDL R168, [R1+0x374] ;  /* 0x0003740001a87983 */ /* 0x000e280000100800 */
[----:B------:R-:W0:Y:S01]  /*6d70*/  LDL R169, [R1+0x378] ;  /* 0x0003780001a97983 */ /* 0x000e220000100800 */
[----:B------:R-:W-:-:S02]  /*6d80*/  PRMT R250, RZ, 0x7610, R250 ;  /* 0x00007610fffa7816 */ /* 0x000fc400000000fa */
[----:B0-----:R-:W-:-:S04]  /*6d90*/  @P1 LOP3.LUT R169, R169, R168, RZ, 0x3c, !PT ;  /* 0x000000a8a9a91212 */ /* 0x001fc800078e3cff */
[----:B------:R-:W-:-:S04]  /*6da0*/  @P1 LOP3.LUT R168, R169, R168, RZ, 0x3c, !PT ;  /* 0x000000a8a9a81212 */ /* 0x000fc800078e3cff */
[----:B------:R-:W-:-:S05]  /*6db0*/  @P1 LOP3.LUT R169, R169, R168, RZ, 0x3c, !PT ;  /* 0x000000a8a9a91212 */ /* 0x000fca00078e3cff */
[----:B------:R0:W4:Y:S04]  /*6dc0*/  @P1 LDG.E.U16 R250, desc[UR6][R168.64] ;  /* 0x00000006a8fa1981 */ /* 0x000128000c1e1500 */
[----:B------:R-:W0:Y:S04]  /*6dd0*/  LDL R168, [R1+0x36c] ;  /* 0x00036c0001a87983 */ /* 0x000e280000100800 */
[----:B------:R-:W0:Y:S01]  /*6de0*/  LDL R169, [R1+0x370] ;  /* 0x0003700001a97983 */ /* 0x000e220000100800 */
[----:B------:R-:W-:Y:S02]  /*6df0*/  PRMT R252, RZ, 0x7610, R252 ;  /* 0x00007610fffc7816 */ /* 0x000fe400000000fc */
[----:B------:R-:W-:-:S02]  /*6e00*/  ISETP.GT.AND P2, PT, R167, 0x1a, PT ;  /* 0x0000001aa700780c */ /* 0x000fc40003f44270 */
[----:B0-----:R-:W-:-:S04]  /*6e10*/  @P1 LOP3.LUT R169, R169, R168, RZ, 0x3c, !PT ;  /* 0x000000a8a9a91212 */ /* 0x001fc800078e3cff */
[----:B------:R-:W-:-:S04]  /*6e20*/  @P1 LOP3.LUT R168, R169, R168, RZ, 0x3c, !PT ;  /* 0x000000a8a9a81212 */ /* 0x000fc800078e3cff */
[----:B------:R-:W-:-:S05]  /*6e30*/  @P1 LOP3.LUT R169, R169, R168, RZ, 0x3c, !PT ;  /* 0x000000a8a9a91212 */ /* 0x000fca00078e3cff */
[----:B------:R3:W4:Y:S04]  /*6e40*/  @P1 LDG.E.U16 R252, desc[UR6][R168.64] ;  /* 0x00000006a8fc1981 */ /* 0x000728000c1e1500 */
[----:B------:R-:W2:Y:S01]  /*6e50*/  LDL R169, [R1+0x364] ;  /* 0x0003640001a97983 */ /* 0x000ea20000100800 */
[----:B------:R-:W-:Y:S01]  /*6e60*/  PRMT R186, RZ, 0x7610, R186 ;  /* 0x00007610ffba7816 */ /* 0x000fe200000000ba */
[----:B---3--:R-:W-:Y:S01]  /*6e70*/  @P2 IMAD.MOV.U32 R168, RZ, RZ, R193 ;  /* 0x000000ffffa82224 */ /* 0x008fe200078e00c1 */
[----:B------:R-:W-:Y:S01]  /*6e80*/  PRMT R185, RZ, 0x7610, R185 ;  /* 0x00007610ffb97816 */ /* 0x000fe200000000b9 */
[----:B------:R-:W3:Y:S04]  /*6e90*/  LDL R193, [R1+0x344] ;  /* 0x0003440001c17983 */ /* 0x000ee80000100800 */
[----:B--2---:R-:W2:Y:S04]  /*6ea0*/  @P2 LDG.E.U16 R186, desc[UR6][R168.64] ;  /* 0x00000006a8ba2981 */ /* 0x004ea8000c1e1500 */
[----:B------:R-:W4:Y:S04]  /*6eb0*/  LDL R168, [R1+0x35c] ;  /* 0x00035c0001a87983 */ /* 0x000f280000100800 */
[----:B------:R-:W4:Y:S01]  /*6ec0*/  LDL R169, [R1+0x360] ;  /* 0x0003600001a97983 */ /* 0x000f220000100800 */
[----:B------:R-:W-:-:S03]  /*6ed0*/  ISETP.GT.AND P0, PT, R167, 0x1b, PT ;  /* 0x0000001ba700780c */ /* 0x000fc60003f04270 */
[----:B--2---:R0:W-:Y:S01]  /*6ee0*/  STL [R1+0x3c], R186 ;  /* 0x00003cba01007387 */ /* 0x0041e20000100800 */
[----:B------:R-:W-:-:S03]  /*6ef0*/  PRMT R0, RZ, 0x7610, R0 ;  /* 0x00007610ff007816 */ /* 0x000fc60000000000 */
[----:B0-----:R-:W2:Y:S01]  /*6f00*/  LDL R186, [R1+0x348] ;  /* 0x0003480001ba7983 */ /* 0x001ea20000100800 */
[----:B----4-:R-:W-:-:S04]  /*6f10*/  @P2 LOP3.LUT R169, R169, R168, RZ, 0x3c, !PT ;  /* 0x000000a8a9a92212 */ /* 0x010fc800078e3cff */
[----:B------:R-:W-:-:S04]  /*6f20*/  @P2 LOP3.LUT R168, R169, R168, RZ, 0x3c, !PT ;  /* 0x000000a8a9a82212 */ /* 0x000fc800078e3cff */
[----:B------:R-:W-:-:S05]  /*6f30*/  @P2 LOP3.LUT R169, R169, R168, RZ, 0x3c, !PT ;  /* 0x000000a8a9a92212 */ /* 0x000fca00078e3cff */
[----:B------:R0:W4:Y:S04]  /*6f40*/  @P2 LDG.E.U16 R185, desc[UR6][R168.64] ;  /* 0x00000006a8b92981 */ /* 0x000128000c1e1500 */
[----:B------:R-:W3:Y:S01]  /*6f50*/  LDL R169, [R1+0x354] ;  /* 0x0003540001a97983 */ /* 0x000ee20000100800 */
[----:B0-----:R-:W-:-:S03]  /*6f60*/  @P0 IMAD.MOV.U32 R168, RZ, RZ, R2 ;  /* 0x000000ffffa80224 */ /* 0x001fc600078e0002 */
[----:B----4-:R0:W-:Y:S01]  /*6f70*/  STL [R1+0x38], R185 ;  /* 0x000038b901007387 */ /* 0x0101e20000100800 */
[----:B------:R-:W-:Y:S02]  /*6f80*/  ISETP.GT.AND P1, PT, R167, 0x1c, PT ;  /* 0x0000001ca700780c */ /* 0x000fe40003f24270 */
[----:B------:R-:W-:Y:S01]  /*6f90*/  PRMT R152, RZ, 0x7610, R152 ;  /* 0x00007610ff987816 */ /* 0x000fe20000000098 */
[----:B------:R-:W4:Y:S04]  /*6fa0*/  LDL R2, [R1+0x334] ;  /* 0x0003340001027983 */ /* 0x000f280000100800 */
[----:B---3--:R1:W3:Y:S01]  /*6fb0*/  @P0 LDG.E.U16 R0, desc[UR6][R168.64] ;  /* 0x00000006a8000981 */ /* 0x0082e2000c1e1500 */
[----:B------:R-:W-:-:S03]  /*6fc0*/  PRMT R18, RZ, 0x7610, R18 ;  /* 0x00007610ff127816 */ /* 0x000fc60000000012 */
[----:B0-----:R-:W4:Y:S04]  /*6fd0*/  LDL R185, [R1+0x340] ;  /* 0x0003400001b97983 */ /* 0x001f280000100800 */
[----:B------:R-:W1:Y:S04]  /*6fe0*/  LDL R168, [R1+0x34c] ;  /* 0x00034c0001a87983 */ /* 0x000e680000100800 */
[----:B------:R-:W1:Y:S02]  /*6ff0*/  LDL R169, [R1+0x350] ;  /* 0x0003500001a97983 */ /* 0x000e640000100800 */
[----:B-1----:R-:W-:-:S04]  /*7000*/  @P0 LOP3.LUT R169, R169, R168, RZ, 0x3c, !PT ;  /* 0x000000a8a9a90212 */ /* 0x002fc800078e3cff */
[----:B------:R-:W-:-:S04]  /*7010*/  @P0 LOP3.LUT R168, R169, R168, RZ, 0x3c, !PT ;  /* 0x000000a8a9a80212 */ /* 0x000fc800078e3cff */
[----:B------:R-:W-:-:S05]  /*7020*/  @P0 LOP3.LUT R169, R169, R168, RZ, 0x3c, !PT ;  /* 0x000000a8a9a90212 */ /* 0x000fca00078e3cff */
[----:B------:R2:W4:Y:S02]  /*7030*/  @P0 LDG.E.U16 R152, desc[UR6][R168.64] ;  /* 0x00000006a8980981 */ /* 0x000524000c1e1500 */
[----:B--2---:R-:W-:Y:S02]  /*7040*/  @P1 IMAD.MOV.U32 R168, RZ, RZ, R186 ;  /* 0x000000ffffa81224 */ /* 0x004fe400078e00ba */
[----:B------:R-:W-:-:S05]  /*7050*/  @P1 IMAD.MOV.U32 R169, RZ, RZ, R193 ;  /* 0x000000ffffa91224 */ /* 0x000fca00078e00c1 */
[----:B------:R-:W2:Y:S04]  /*7060*/  @P1 LDG.E.U16 R18, desc[UR6][R168.64] ;  /* 0x00000006a8121981 */ /* 0x000ea8000c1e1500 */
[----:B---3--:R0:W-:Y:S04]  /*7070*/  STL [R1+0x30], R0 ;  /* 0x0000300001007387 */ /* 0x0081e80000100800 */
[----:B0-----:R-:W3:Y:S04]  /*7080*/  LDL R0, [R1+0x338] ;  /* 0x0003380001007983 */ /* 0x001ee80000100800 */
[----:B----4-:R0:W-:Y:S04]  /*7090*/  STL [R1+0x28], R152 ;  /* 0x0000289801007387 */ /* 0x0101e80000100800 */
[----:B0-----:R-:W4:Y:S04]  /*70a0*/  LDL.LU R152, [R1+0x5e8] ;  /* 0x0005e80001987983 */ /* 0x001f280000300800 */
[----:B------:R-:W4:Y:S04]  /*70b0*/  LDL R193, [R1+0x324] ;  /* 0x0003240001c17983 */ /* 0x000f280000100800 */
[----:B------:R-:W4:Y:S04]  /*70c0*/  LDL R186, [R1+0x328] ;  /* 0x0003280001ba7983 */ /* 0x000f280000100800 */
[----:B--2---:R0:W-:Y:S04]  /*70d0*/  STL [R1+0x24], R18 ;  /* 0x0000241201007387 */ /* 0x0041e80000100800 */
[----:B0-----:R-:W2:Y:S04]  /*70e0*/  LDL.LU R18, [R1+0x5e4] ;  /* 0x0005e40001127983 */ /* 0x001ea80000300800 */
[----:B------:R-:W3:Y:S01]  /*70f0*/  LDL R169, [R1+0x33c] ;  /* 0x00033c0001a97983 */ /* 0x000ee20000100800 */
[----:B------:R-:W-:Y:S01]  /*7100*/  ISETP.GT.AND P2, PT, R167, 0x1d, PT ;  /* 0x0000001da700780c */ /* 0x000fe20003f44270 */
[----:B------:R-:W-:Y:S01]  /*7110*/  @P1 IMAD.MOV.U32 R168, RZ, RZ, R185 ;  /* 0x000000ffffa81224 */ /* 0x000fe200078e00b9 */
[----:B------:R-:W-:Y:S01]  /*7120*/  PRMT R184, RZ, 0x7610, R184 ;  /* 0x00007610ffb87816 */ /* 0x000fe200000000b8 */
[----:B------:R-:W2:Y:S01]  /*7130*/  LDL R185, [R1+0x31c] ;  /* 0x00031c0001b97983 */ /* 0x000ea20000100800 */
[----:B------:R-:W-:-:S04]  /*7140*/  PRMT R23, RZ, 0x7610, R23 ;  /* 0x00007610ff177816 */ /* 0x000fc80000000017 */
[----:B---3--:R0:W3:Y:S05]  /*7150*/  @P1 LDG.E.U16 R184, desc[UR6][R168.64] ;  /* 0x00000006a8b81981 */ /* 0x0080ea000c1e1500 */
[----:B0-----:R-:W-:Y:S02]  /*7160*/  @P2 IMAD.MOV.U32 R168, RZ, RZ, R0 ;  /* 0x000000ffffa82224 */ /* 0x001fe400078e0000 */
[----:B------:R-:W-:-:S05]  /*7170*/  @P2 IMAD.MOV.U32 R169, RZ, RZ, R2 ;  /* 0x000000ffffa92224 */ /* 0x000fca00078e0002 */
[----:B------:R-:W4:Y:S04]  /*7180*/  @P2 LDG.E.U16 R23, desc[UR6][R168.64] ;  /* 0x00000006a8172981 */ /* 0x000f28000c1e1500 */
[----:B---3--:R0:W-:Y:S04]  /*7190*/  STL [R1+0x20], R184 ;  /* 0x000020b801007387 */ /* 0x0081e80000100800 */
[----:B------:R-:W3:Y:S04]  /*71a0*/  LDL R2, [R1+0x314] ;  /* 0x0003140001027983 */ /* 0x000ee80000100800 */
[----:B------:R-:W3:Y:S04]  /*71b0*/  LDL R0, [R1+0x318] ;  /* 0x0003180001007983 */ /* 0x000ee80000100800 */
[----:B0-----:R-:W2:Y:S04]  /*71c0*/  LDL R184, [R1+0x320] ;  /* 0x0003200001b87983 */ /* 0x001ea80000100800 */
[----:B----4-:R0:W-:Y:S04]  /*71d0*/  STL [R1+0x1c], R23 ;  /* 0x00001c1701007387 */ /* 0x0101e80000100800 */
[----:B0-----:R-:W4:Y:S04]  /*71e0*/  LDL.LU R23, [R1+0x5e0] ;  /* 0x0005e00001177983 */ /* 0x001f280000300800 */
[----:B------:R-:W3:Y:S04]  /*71f0*/  LDL R168, [R1+0x32c] ;  /* 0x00032c0001a87983 */ /* 0x000ee80000100800 */
[----:B------:R-:W3:Y:S01]  /*7200*/  LDL R169, [R1+0x330] ;  /* 0x0003300001a97983 */ /* 0x000ee20000100800 */
[----:B------:R-:W-:-:S02]  /*7210*/  ISETP.GT.AND P0, PT, R167, 0x1e, PT ;  /* 0x0000001ea700780c */ /* 0x000fc40003f04270 */
[----:B------:R-:W-:Y:S02]  /*7220*/  PRMT R16, RZ, 0x7610, R16 ;  /* 0x00007610ff107816 */ /* 0x000fe40000000010 */
[----:B------:R-:W-:Y:S02]  /*7230*/  PRMT R189, RZ, 0x7610, R189 ;  /* 0x00007610ffbd7816 */ /* 0x000fe400000000bd */
[----:B------:R-:W-:Y:S02]  /*7240*/  PRMT R190, RZ, 0x7610, R190 ;  /* 0x00007610ffbe7816 */ /* 0x000fe400000000be */
[----:B---3--:R-:W-:-:S04]  /*7250*/  @P2 LOP3.LUT R169, R169, R168, RZ, 0x3c, !PT ;  /* 0x000000a8a9a92212 */ /* 0x008fc800078e3cff */
[----:B------:R-:W-:-:S04]  /*7260*/  @P2 LOP3.LUT R168, R169, R168, RZ, 0x3c, !PT ;  /* 0x000000a8a9a82212 */ /* 0x000fc800078e3cff */
[----:B------:R-:W-:-:S05]  /*7270*/  @P2 LOP3.LUT R169, R169, R168, RZ, 0x3c, !PT ;  /* 0x000000a8a9a92212 */ /* 0x000fca00078e3cff */
[----:B------:R0:W3:Y:S02]  /*7280*/  @P2 LDG.E.U16 R16, desc[UR6][R168.64] ;  /* 0x00000006a8102981 */ /* 0x0000e4000c1e1500 */
[----:B0-----:R-:W-:Y:S02]  /*7290*/  @P0 IMAD.MOV.U32 R168, RZ, RZ, R186 ;  /* 0x000000ffffa80224 */ /* 0x001fe400078e00ba */
[----:B------:R-:W-:-:S05]  /*72a0*/  @P0 IMAD.MOV.U32 R169, RZ, RZ, R193 ;  /* 0x000000ffffa90224 */ /* 0x000fca00078e00c1 */
[----:B------:R2:W4:Y:S02]  /*72b0*/  @P0 LDG.E.U16 R189, desc[UR6][R168.64] ;  /* 0x00000006a8bd0981 */ /* 0x000524000c1e1500 */
[----:B--2---:R-:W-:Y:S02]  /*72c0*/  @P0 IMAD.MOV.U32 R168, RZ, RZ, R184 ;  /* 0x000000ffffa80224 */ /* 0x004fe400078e00b8 */
[----:B------:R-:W-:-:S05]  /*72d0*/  @P0 IMAD.MOV.U32 R169, RZ, RZ, R185 ;  /* 0x000000ffffa90224 */ /* 0x000fca00078e00b9 */
[----:B------:R0:W2:Y:S01]  /*72e0*/  @P0 LDG.E.U16 R190, desc[UR6][R168.64] ;  /* 0x00000006a8be0981 */ /* 0x0000a2000c1e1500 */
[----:B------:R-:W-:Y:S02]  /*72f0*/  ISETP.GT.AND P1, PT, R167, 0x1f, PT ;  /* 0x0000001fa700780c */ /* 0x000fe40003f24270 */
[----:B------:R-:W-:-:S11]  /*7300*/  PRMT R5, RZ, 0x7610, R5 ;  /* 0x00007610ff057816 */ /* 0x000fd60000000005 */
[----:B0-----:R-:W-:Y:S02]  /*7310*/  @P1 IMAD.MOV.U32 R168, RZ, RZ, R0 ;  /* 0x000000ffffa81224 */ /* 0x001fe400078e0000 */
[----:B------:R-:W-:-:S05]  /*7320*/  @P1 IMAD.MOV.U32 R169, RZ, RZ, R2 ;  /* 0x000000ffffa91224 */ /* 0x000fca00078e0002 */
[----:B------:R-:W2:Y:S04]  /*7330*/  @P1 LDG.E.U16 R5, desc[UR6][R168.64] ;  /* 0x00000006a8051981 */ /* 0x000ea8000c1e1500 */
[----:B---3--:R0:W-:Y:S04]  /*7340*/  STL [R1+0x18], R16 ;  /* 0x0000181001007387 */ /* 0x0081e80000100800 */
[----:B0-----:R-:W3:Y:S04]  /*7350*/  LDL.LU R16, [R1+0x5dc] ;  /* 0x0005dc0001107983 */ /* 0x001ee80000300800 */
[----:B------:R-:W3:Y:S04]  /*7360*/  LDL R186, [R1+0x310] ;  /* 0x0003100001ba7983 */ /* 0x000ee80000100800 */
[----:B----4-:R-:W-:Y:S04]  /*7370*/  STL [R1+0x5a8], R189 ;  /* 0x0005a8bd01007387 */ /* 0x010fe80000100800 */
[----:B------:R-:W4:Y:S04]  /*7380*/  LDL R193, [R1+0x308] ;  /* 0x0003080001c17983 */ /* 0x000f280000100800 */
[----:B--2---:R-:W-:Y:S04]  /*7390*/  STL [R1+0x5ac], R190 ;  /* 0x0005acbe01007387 */ /* 0x004fe80000100800 */
[----:B------:R-:W2:Y:S01]  /*73a0*/  LDL R169, [R1+0x30c] ;  /* 0x00030c0001a97983 */ /* 0x000ea20000100800 */
[----:B------:R-:W-:-:S03]  /*73b0*/  PRMT R165, RZ, 0x7610, R165 ;  /* 0x00007610ffa57816 */ /* 0x000fc600000000a5 */
[----:B------:R-:W4:Y:S04]  /*73c0*/  LDL R2, [R1+0x2fc] ;  /* 0x0002fc0001027983 */ /* 0x000f280000100800 */
[----:B------:R-:W4:Y:S04]  /*73d0*/  LDL R0, [R1+0x300] ;  /* 0x0003000001007983 */ /* 0x000f280000100800 */
[----:B------:R-:W4:Y:S04]  /*73e0*/  LDL R185, [R1+0x2f4] ;  /* 0x0002f40001b97983 */ /* 0x000f280000100800 */
[----:B------:R-:W4:Y:S04]  /*73f0*/  LDL R184, [R1+0x2f8] ;  /* 0x0002f80001b87983 */ /* 0x000f280000100800 */
[----:B------:R-:W-:Y:S01]  /*7400*/  STL [R1+0x5b0], R5 ;  /* 0x0005b00501007387 */ /* 0x000fe20000100800 */
[----:B---3--:R-:W-:Y:S01]  /*7410*/  @P1 IMAD.MOV.U32 R168, RZ, RZ, R186 ;  /* 0x000000ffffa81224 */ /* 0x008fe200078e00ba */
[----:B------:R-:W-:-:S02]  /*7420*/  ISETP.GT.AND P2, PT, R167, 0x20, PT ;  /* 0x00000020a700780c */ /* 0x000fc40003f44270 */
[----:B------:R-:W3:Y:S04]  /*7430*/  LDL R186, [R1+0x2f0] ;  /* 0x0002f00001ba7983 */ /* 0x000ee80000100800 */
[----:B--2---:R4:W2:Y:S04]  /*7440*/  @P1 LDG.E.U16 R165, desc[UR6][R168.64] ;  /* 0x00000006a8a51981 */ /* 0x0048a8000c1e1500 */
[----:B------:R-:W3:Y:S01]  /*7450*/  LDL R169, [R1+0x304] ;  /* 0x0003040001a97983 */ /* 0x000ee20000100800 */
[----:B------:R-:W-:Y:S02]  /*7460*/  ISETP.GT.AND P0, PT, R167, 0x21, PT ;  /* 0x00000021a700780c */ /* 0x000fe40003f04270 */
[----:B----4-:R-:W-:Y:S01]  /*7470*/  @P2 IMAD.MOV.U32 R168, RZ, RZ, R193 ;  /* 0x000000ffffa82224 */ /* 0x010fe200078e00c1 */
[----:B------:R-:W-:-:S02]  /*7480*/  PRMT R208, RZ, 0x7610, R208 ;  /* 0x00007610ffd07816 */ /* 0x000fc400000000d0 */
[----:B------:R-:W-:Y:S02]  /*7490*/  PRMT R207, RZ, 0x7610, R207 ;  /* 0x00007610ffcf7816 */ /* 0x000fe400000000cf */
[----:B------:R-:W-:Y:S02]  /*74a0*/  PRMT R22, RZ, 0x7610, R22 ;  /* 0x00007610ff167816 */ /* 0x000fe40000000016 */
[----:B---3--:R0:W3:Y:S02]  /*74b0*/  @P2 LDG.E.U16 R208, desc[UR6][R168.64] ;  /* 0x00000006a8d02981 */ /* 0x0080e4000c1e1500 */
[----:B0-----:R-:W-:Y:S02]  /*74c0*/  @P2 IMAD.MOV.U32 R168, RZ, RZ, R0 ;  /* 0x000000ffffa82224 */ /* 0x001fe400078e0000 */
[----:B------:R-:W-:-:S05]  /*74d0*/  @P2 IMAD.MOV.U32 R169, RZ, RZ, R2 ;  /* 0x000000ffffa92224 */ /* 0x000fca00078e0002 */
[----:B------:R0:W4:Y:S02]  /*74e0*/  @P2 LDG.E.U16 R207, desc[UR6][R168.64] ;  /* 0x00000006a8cf2981 */ /* 0x000124000c1e1500 */
[----:B0-----:R-:W-:Y:S02]  /*74f0*/  @P0 IMAD.MOV.U32 R168, RZ, RZ, R184 ;  /* 0x000000ffffa80224 */ /* 0x001fe400078e00b8 */
[----:B------:R-:W-:-:S05]  /*7500*/  @P0 IMAD.MOV.U32 R169, RZ, RZ, R185 ;  /* 0x000000ffffa90224 */ /* 0x000fca00078e00b9 */
[----:B------:R-:W3:Y:S04]  /*7510*/  @P0 LDG.E.U16 R22, desc[UR6][R168.64] ;  /* 0x00000006a8160981 */ /* 0x000ee8000c1e1500 */
[----:B--2---:R-:W-:Y:S04]  /*7520*/  STL [R1+0x5b4], R165 ;  /* 0x0005b4a501007387 */ /* 0x004fe80000100800 */
[----:B------:R-:W2:Y:S04]  /*7530*/  LDL R193, [R1+0x2e8] ;  /* 0x0002e80001c17983 */ /* 0x000ea80000100800 */
[----:B------:R-:W4:Y:S04]  /*7540*/  LDL R2, [R1+0x2dc] ;  /* 0x0002dc0001027983 */ /* 0x000f280000100800 */
[----:B------:R-:W4:Y:S04]  /*7550*/  LDL R0, [R1+0x2e0] ;  /* 0x0002e00001007983 */ /* 0x000f280000100800 */
[----:B------:R-:W4:Y:S04]  /*7560*/  LDL R185, [R1+0x2d4] ;  /* 0x0002d40001b97983 */ /* 0x000f280000100800 */
[----:B------:R-:W4:Y:S04]  /*7570*/  LDL R184, [R1+0x2d8] ;  /* 0x0002d80001b87983 */ /* 0x000f280000100800 */
[----:B---3--:R0:W-:Y:S04]  /*7580*/  STL [R1+0x14], R22 ;  /* 0x0000141601007387 */ /* 0x0081e80000100800 */
[----:B0-----:R-:W3:Y:S04]  /*7590*/  LDL.LU R22, [R1+0x5d8] ;  /* 0x0005d80001167983 */ /* 0x001ee80000300800 */
[----:B------:R-:W2:Y:S01]  /*75a0*/  LDL R169, [R1+0x2ec] ;  /* 0x0002ec0001a97983 */ /* 0x000ea20000100800 */
[----:B------:R-:W-:Y:S01]  /*75b0*/  PRMT R3, RZ, 0x7610, R3 ;  /* 0x00007610ff037816 */ /* 0x000fe20000000003 */
[----:B------:R-:W-:Y:S01]  /*75c0*/  @P0 IMAD.MOV.U32 R168, RZ, RZ, R186 ;  /* 0x000000ffffa80224 */ /* 0x000fe200078e00ba */
[----:B------:R-:W-:Y:S01]  /*75d0*/  ISETP.GT.AND P1, PT, R167, 0x22, PT ;  /* 0x00000022a700780c */ /* 0x000fe20003f24270 */
[----:B------:R-:W3:Y:S04]  /*75e0*/  LDL R186, [R1+0x2cc] ;  /* 0x0002cc0001ba7983 */ /* 0x000ee80000100800 */
[----:B--2---:R0:W2:Y:S04]  /*75f0*/  @P0 LDG.E.U16 R3, desc[UR6][R168.64] ;  /* 0x00000006a8030981 */ /* 0x0040a8000c1e1500 */
[----:B------:R-:W4:Y:S01]  /*7600*/  LDL R169, [R1+0x2e4] ;  /* 0x0002e40001a97983 */ /* 0x000f220000100800 */
[----:B------:R-:W-:-:S03]  /*7610*/  PRMT R192, RZ, 0x7610, R192 ;  /* 0x00007610ffc07816 */ /* 0x000fc600000000c0 */
[----:B0-----:R-:W-:Y:S01]  /*7620*/  @P1 IMAD.MOV.U32 R168, RZ, RZ, R193 ;  /* 0x000000ffffa81224 */ /* 0x001fe200078e00c1 */
[----:B------:R-:W-:Y:S02]  /*7630*/  ISETP.GT.AND P2, PT, R167, 0x23, PT ;  /* 0x00000023a700780c */ /* 0x000fe40003f44270 */
[----:B------:R-:W-:Y:S02]  /*7640*/  PRMT R187, RZ, 0x7610, R187 ;  /* 0x00007610ffbb7816 */ /* 0x000fe400000000bb */
[----:B------:R-:W-:Y:S01]  /*7650*/  PRMT R165, RZ, 0x7610, R165 ;  /* 0x00007610ffa57816 */ /* 0x000fe200000000a5 */
[----:B--2---:R0:W-:Y:S04]  /*7660*/  STL [R1+0x10], R3 ;  /* 0x0000100301007387 */ /* 0x0041e80000100800 */
[----:B0-----:R-:W2:Y:S04]  /*7670*/  LDL R3, [R1+0x2d0] ;  /* 0x0002d00001037983 */ /* 0x001ea80000100800 */
[----:B----4-:R0:W4:Y:S02]  /*7680*/  @P1 LDG.E.U16 R192, desc[UR6][R168.64] ;  /* 0x00000006a8c01981 */ /* 0x010124000c1e1500 */
[----:B0-----:R-:W-:-:S02]  /*7690*/  @P1 IMAD.MOV.U32 R168, RZ, RZ, R0 ;  /* 0x000000ffffa81224 */ /* 0x001fc400078e0000 */
[----:B------:R-:W-:Y:S01]  /*76a0*/  @P1 IMAD.MOV.U32 R169, RZ, RZ, R2 ;  /* 0x000000ffffa91224 */ /* 0x000fe200078e0002 */
[----:B------:R-:W4:Y:S04]  /*76b0*/  LDL R0, [R1+0x2c8] ;  /* 0x0002c80001007983 */ /* 0x000f280000100800 */
[----:B------:R-:W4:Y:S04]  /*76c0*/  LDL R2, [R1+0x2c4] ;  /* 0x0002c40001027983 */ /* 0x000f280000100800 */
[----:B------:R0:W4:Y:S02]  /*76d0*/  @P1 LDG.E.U16 R187, desc[UR6][R168.64] ;  /* 0x00000006a8bb1981 */ /* 0x000124000c1e1500 */
[----:B0-----:R-:W-:-:S02]  /*76e0*/  @P2 IMAD.MOV.U32 R168, RZ, RZ, R184 ;  /* 0x000000ffffa82224 */ /* 0x001fc400078e00b8 */
[----:B------:R-:W-:Y:S01]  /*76f0*/  @P2 IMAD.MOV.U32 R169, RZ, RZ, R185 ;  /* 0x000000ffffa92224 */ /* 0x000fe200078e00b9 */
[----:B------:R-:W-:Y:S01]  /*7700*/  ISETP.GT.AND P0, PT, R167, 0x24, PT ;  /* 0x00000024a700780c */ /* 0x000fe20003f04270 */
[----:B------:R-:W4:Y:S04]  /*7710*/  LDL R185, [R1+0x2bc] ;  /* 0x0002bc0001b97983 */ /* 0x000f280000100800 */
[----:B------:R3:W4:Y:S01]  /*7720*/  @P2 LDG.E.U16 R165, desc[UR6][R168.64] ;  /* 0x00000006a8a52981 */ /* 0x000722000c1e1500 */
[----:B------:R-:W-:Y:S02]  /*7730*/  PRMT R5, RZ, 0x7610, R5 ;  /* 0x00007610ff057816 */ /* 0x000fe40000000005 */
[----:B------:R-:W-:Y:S01]  /*7740*/  PRMT R190, RZ, 0x7610, R190 ;  /* 0x00007610ffbe7816 */ /* 0x000fe200000000be */
[----:B------:R-:W4:Y:S01]  /*7750*/  LDL R184, [R1+0x2c0] ;  /* 0x0002c00001b87983 */ /* 0x000f220000100800 */
[----:B---3--:R-:W-:-:S02]  /*7760*/  @P2 IMAD.MOV.U32 R169, RZ, RZ, R186 ;  /* 0x000000ffffa92224 */ /* 0x008fc400078e00ba */
[----:B--2---:R-:W-:-:S05]  /*7770*/  @P2 IMAD.MOV.U32 R168, RZ, RZ, R3 ;  /* 0x000000ffffa82224 */ /* 0x004fca00078e0003 */
[----:B------:R4:W2:Y:S02]  /*7780*/  @P2 LDG.E.U16 R5, desc[UR6][R168.64] ;  /* 0x00000006a8052981 */ /* 0x0008a4000c1e1500 */
[----:B----4-:R-:W-:Y:S02]  /*7790*/  @P0 IMAD.MOV.U32 R168, RZ, RZ, R0 ;  /* 0x000000ffffa80224 */ /* 0x010fe400078e0000 */
[----:B------:R-:W-:-:S05]  /*77a0*/  @P0 IMAD.MOV.U32 R169, RZ, RZ, R2 ;  /* 0x000000ffffa90224 */ /* 0x000fca00078e0002 */
[----:B------:R0:W3:Y:S04]  /*77b0*/  @P0 LDG.E.U16 R190, desc[UR6][R168.64] ;  /* 0x00000006a8be0981 */ /* 0x0000e8000c1e1500 */
[----:B------:R1:W-:Y:S04]  /*77c0*/  STL [R1+0x5b8], R165 ;  /* 0x0005b8a501007387 */ /* 0x0003e80000100800 */
[----:B------:R-:W4:Y:S04]  /*77d0*/  LDL R3, [R1+0x2b8] ;  /* 0x0002b80001037983 */ /* 0x000f280000100800 */
[----:B-1----:R-:W4:Y:S01]  /*77e0*/  LDL R165, [R1+0x2b4] ;  /* 0x0002b40001a57983 */ /* 0x002f220000100800 */
[----:B------:R-:W-:Y:S01]  /*77f0*/  PRMT R189, RZ, 0x7610, R189 ;  /* 0x00007610ffbd7816 */ /* 0x000fe200000000bd */
[----:B0-----:R-:W-:-:S02]  /*7800*/  @P0 IMAD.MOV.U32 R168, RZ, RZ, R184 ;  /* 0x000000ffffa80224 */ /* 0x001fc400078e00b8 */
[----:B------:R-:W-:-:S05]  /*7810*/  @P0 IMAD.MOV.U32 R169, RZ, RZ, R185 ;  /* 0x000000ffffa90224 */ /* 0x000fca00078e00b9 */
[----:B------:R4:W4:Y:S01]  /*7820*/  @P0 LDG.E.U16 R189, desc[UR6][R168.64] ;  /* 0x00000006a8bd0981 */ /* 0x000922000c1e1500 */
[----:B------:R-:W-:Y:S02]  /*7830*/  ISETP.GT.AND P1, PT, R167, 0x25, PT ;  /* 0x00000025a700780c */ /* 0x000fe40003f24270 */
[----:B------:R-:W-:Y:S01]  /*7840*/  PRMT R166, RZ, 0x7610, R166 ;  /* 0x00007610ffa67816 */ /* 0x000fe200000000a6 */
[----:B--2---:R0:W-:Y:S04]  /*7850*/  STL [R1+0x5bc], R5 ;  /* 0x0005bc0501007387 */ /* 0x0041e80000100800 */
[----:B------:R-:W2:Y:S04]  /*7860*/  LDL R2, [R1+0x2ac] ;  /* 0x0002ac0001027983 */ /* 0x000ea80000100800 */
[----:B------:R-:W2:Y:S04]  /*7870*/  LDL R0, [R1+0x2b0] ;  /* 0x0002b00001007983 */ /* 0x000ea80000100800 */
[----:B---3--:R-:W-:Y:S04]  /*7880*/  STL [R1+0x5c0], R190 ;  /* 0x0005c0be01007387 */ /* 0x008fe80000100800 */
[----:B------:R-:W3:Y:S04]  /*7890*/  LDL R186, [R1+0x2a4] ;  /* 0x0002a40001ba7983 */ /* 0x000ee80000100800 */
[----:B------:R-:W3:Y:S01]  /*78a0*/  LDL R185, [R1+0x2a8] ;  /* 0x0002a80001b97983 */ /* 0x000ee20000100800 */
[----:B----4-:R-:W-:-:S02]  /*78b0*/  @P1 IMAD.MOV.U32 R168, RZ, RZ, R3 ;  /* 0x000000ffffa81224 */ /* 0x010fc400078e0003 */
[----:B------:R-:W-:-:S05]  /*78c0*/  @P1 IMAD.MOV.U32 R169, RZ, RZ, R165 ;  /* 0x000000ffffa91224 */ /* 0x000fca00078e00a5 */
[----:B------:R2:W4:Y:S01]  /*78d0*/  @P1 LDG.E.U16 R166, desc[UR6][R168.64] ;  /* 0x00000006a8a61981 */ /* 0x000522000c1e1500 */
[----:B------:R-:W-:Y:S02]  /*78e0*/  ISETP.GT.AND P2, PT, R167, 0x26, PT ;  /* 0x00000026a700780c */ /* 0x000fe40003f44270 */
[----:B------:R-:W-:Y:S02]  /*78f0*/  PRMT R6, RZ, 0x7610, R6 ;  /* 0x00007610ff067816 */ /* 0x000fe40000000006 */
[----:B------:R-:W-:Y:S01]  /*7900*/  PRMT R191, RZ, 0x7610, R191 ;  /* 0x00007610ffbf7816 */ /* 0x000fe200000000bf */
[----:B------:R-:W-:Y:S04]  /*7910*/  STL [R1+0xc], R192 ;  /* 0x00000cc001007387 */ /* 0x000fe80000100800 */
[----:B------:R-:W-:Y:S04]  /*7920*/  STL [R1+0x5c4], R189 ;  /* 0x0005c4bd01007387 */ /* 0x000fe80000100800 */
[----:B------:R-:W4:Y:S04]  /*7930*/  LDL R184, [R1+0x29c] ;  /* 0x00029c0001b87983 */ /* 0x000f280000100800 */
[----:B------:R-:W4:Y:S04]  /*7940*/  LDL R165, [R1+0x2a0] ;  /* 0x0002a00001a57983 */ /* 0x000f280000100800 */
[----:B------:R-:W-:Y:S04]  /*7950*/  STL [R1+0x4], R187 ;  /* 0x000004bb01007387 */ /* 0x000fe80000100800 */
[----:B0-----:R-:W4:Y:S04]  /*7960*/  LDL R5, [R1+0x294] ;  /* 0x0002940001057983 */ /* 0x001f280000100800 */
[----:B------:R-:W4:Y:S01]  /*7970*/  LDL R3, [R1+0x298] ;  /* 0x0002980001037983 */ /* 0x000f220000100800 */
[----:B--2---:R-:W-:-:S02]  /*7980*/  @P1 IMAD.MOV.U32 R169, RZ, RZ, R2 ;  /* 0x000000ffffa91224 */ /* 0x004fc400078e0002 */
[----:B------:R-:W-:-:S05]  /*7990*/  @P1 IMAD.MOV.U32 R168, RZ, RZ, R0 ;  /* 0x000000ffffa81224 */ /* 0x000fca00078e0000 */
[----:B------:R3:W2:Y:S02]  /*79a0*/  @P1 LDG.E.U16 R6, desc[UR6][R168.64] ;  /* 0x00000006a8061981 */ /* 0x0006a4000c1e1500 */
[----:B---3--:R-:W-:Y:S02]  /*79b0*/  @P2 IMAD.MOV.U32 R169, RZ, RZ, R186 ;  /* 0x000000ffffa92224 */ /* 0x008fe400078e00ba */
[----:B------:R-:W-:-:S05]  /*79c0*/  @P2 IMAD.MOV.U32 R168, RZ, RZ, R185 ;  /* 0x000000ffffa82224 */ /* 0x000fca00078e00b9 */
[----:B------:R0:W3:Y:S04]  /*79d0*/  @P2 LDG.E.U16 R191, desc[UR6][R168.64] ;  /* 0x00000006a8bf2981 */ /* 0x0000e8000c1e1500 */
[----:B----4-:R1:W-:Y:S04]  /*79e0*/  STL [R1+0x5c8], R166 ;  /* 0x0005c8a601007387 */ /* 0x0103e80000100800 */
[----:B------:R-:W4:Y:S04]  /*79f0*/  LDL R0, [R1+0x290] ;  /* 0x0002900001007983 */ /* 0x000f280000100800 */
[----:B------:R-:W4:Y:S01]  /*7a00*/  LDL R2, [R1+0x28c] ;  /* 0x00028c0001027983 */ /* 0x000f220000100800 */
[----:B------:R-:W-:-:S02]  /*7a10*/  ISETP.GT.AND P0, PT, R167, 0x27, PT ;  /* 0x00000027a700780c */ /* 0x000fc40003f04270 */
[----:B------:R-:W-:Y:S01]  /*7a20*/  PRMT R188, RZ, 0x7610, R188 ;  /* 0x00007610ffbc7816 */ /* 0x000fe200000000bc */
[----:B0-----:R-:W-:Y:S02]  /*7a30*/  @P2 IMAD.MOV.U32 R169, RZ, RZ, R184 ;  /* 0x000000ffffa92224 */ /* 0x001fe400078e00b8 */
[----:B------:R-:W-:-:S05]  /*7a40*/  @P2 IMAD.MOV.U32 R168, RZ, RZ, R165 ;  /* 0x000000ffffa82224 */ /* 0x000fca00078e00a5 */
[----:B------:R0:W4:Y:S03]  /*7a50*/  @P2 LDG.E.U16 R188, desc[UR6][R168.64] ;  /* 0x00000006a8bc2981 */ /* 0x000126000c1e1500 */
[----:B0-----:R-:W-:Y:S02]  /*7a60*/  @P0 IMAD.MOV.U32 R168, RZ, RZ, R3 ;  /* 0x000000ffffa80224 */ /* 0x001fe400078e0003 */
[----:B------:R-:W-:Y:S01]  /*7a70*/  @P0 IMAD.MOV.U32 R169, RZ, RZ, R5 ;  /* 0x000000ffffa90224 */ /* 0x000fe200078e0005 */
[----:B------:R-:W-:-:S06]  /*7a80*/  PRMT R251, RZ, 0x7610, R251 ;  /* 0x00007610fffb7816 */ /* 0x000fcc00000000fb */
[----:B------:R4:W4:Y:S04]  /*7a90*/  @P0 LDG.E.U16 R251, desc[UR6][R168.64] ;  /* 0x00000006a8fb0981 */ /* 0x000928000c1e1500 */
[----:B--2---:R0:W-:Y:S04]  /*7aa0*/  STL [R1+0x5cc], R6 ;  /* 0x0005cc0601007387 */ /* 0x0041e80000100800 */
[----:B---3--:R2:W-:Y:S04]  /*7ab0*/  STL [R1+0x5d0], R191 ;  /* 0x0005d0bf01007387 */ /* 0x0085e80000100800 */
[----:B------:R-:W3:Y:S04]  /*7ac0*/  LDL R184, [R1+0x284] ;  /* 0x0002840001b87983 */ /* 0x000ee80000100800 */
[----:B-1----:R-:W2:Y:S04]  /*7ad0*/  LDL R166, [R1+0x288] ;  /* 0x0002880001a67983 */ /* 0x002ea80000100800 */
[----:B------:R-:W2:Y:S04]  /*7ae0*/  LDL R5, [R1+0x27c] ;  /* 0x00027c0001057983 */ /* 0x000ea80000100800 */
[----:B------:R-:W2:Y:S01]  /*7af0*/  LDL R3, [R1+0x280] ;  /* 0x0002800001037983 */ /* 0x000ea20000100800 */
[----:B------:R-:W-:-:S02]  /*7b00*/  ISETP.GT.AND P1, PT, R167, 0x28, PT ;  /* 0x00000028a700780c */ /* 0x000fc40003f24270 */
[----:B------:R-:W-:Y:S01]  /*7b10*/  PRMT R249, RZ, 0x7610, R249 ;  /* 0x00007610fff97816 */ /* 0x000fe200000000f9 */
[----:B------:R-:W2:Y:S01]  /*7b20*/  LDL R165, [R1+0x26c] ;  /* 0x00026c0001a57983 */ /* 0x000ea20000100800 */
[----:B----4-:R-:W-:-:S03]  /*7b30*/  @P0 IMAD.MOV.U32 R168, RZ, RZ, R0 ;  /* 0x000000ffffa80224 */ /* 0x010fc600078e0000 */
[----:B0-----:R-:W4:Y:S04]  /*7b40*/  LDL R6, [R1+0x270] ;  /* 0x0002700001067983 */ /* 0x001f280000100800 */
[----:B------:R-:W4:Y:S01]  /*7b50*/  LDL R0, [R1+0x278] ;  /* 0x0002780001007983 */ /* 0x000f220000100800 */
[----:B------:R-:W-:-:S03]  /*7b60*/  @P0 IMAD.MOV.U32 R169, RZ, RZ, R2 ;  /* 0x000000ffffa90224 */ /* 0x000fc600078e0002 */
[----:B------:R-:W4:Y:S01]  /*7b70*/  LDL R2, [R1+0x274] ;  /* 0x0002740001027983 */ /* 0x000f220000100800 */
[----:B------:R-:W-:-:S03]  /*7b80*/  PRMT R206, RZ, 0x7610, R206 ;  /* 0x00007610ffce7816 */ /* 0x000fc600000000ce */
[----:B------:R3:W4:Y:S01]  /*7b90*/  @P0 LDG.E.U16 R249, desc[UR6][R168.64] ;  /* 0x00000006a8f90981 */ /* 0x000722000c1e1500 */
[----:B------:R-:W-:Y:S02]  /*7ba0*/  ISETP.GT.AND P2, PT, R167, 0x29, PT ;  /* 0x00000029a700780c */ /* 0x000fe40003f44270 */
[----:B------:R-:W-:Y:S01]  /*7bb0*/  PRMT R205, RZ, 0x7610, R205 ;  /* 0x00007610ffcd7816 */ /* 0x000fe200000000cd */
[----:B------:R-:W4:Y:S01]  /*7bc0*/  LDL R186, [R1+0x204] ;  /* 0x0002040001ba7983 */ /* 0x000f220000100800 */
[----:B------:R-:W-:Y:S02]  /*7bd0*/  PRMT R248, RZ, 0x7610, R248 ;  /* 0x00007610fff87816 */ /* 0x000fe400000000f8 */
[----:B------:R-:W-:Y:S01]  /*7be0*/  PRMT R247, RZ, 0x7610, R247 ;  /* 0x00007610fff77816 */ /* 0x000fe200000000f7 */
[----:B------:R-:W4:Y:S01]  /*7bf0*/  LDL R185, [R1+0x208] ;  /* 0x0002080001b97983 */ /* 0x000f220000100800 */
[----:B------:R-:W-:Y:S02]  /*7c00*/  PRMT R245, RZ, 0x7610, R245 ;  /* 0x00007610fff57816 */ /* 0x000fe400000000f5 */
[----:B------:R-:W-:Y:S01]  /*7c10*/  PRMT R244, RZ, 0x7610, R244 ;  /* 0x00007610fff47816 */ /* 0x000fe200000000f4 */
[----:B------:R-:W4:Y:S01]  /*7c20*/  LDL R187, [R1+0x114] ;  /* 0x0001140001bb7983 */ /* 0x000f220000100800 */
[----:B---3--:R-:W-:-:S03]  /*7c30*/  @P1 IMAD.MOV.U32 R169, RZ, RZ, R184 ;  /* 0x000000ffffa91224 */ /* 0x008fc600078e00b8 */
[----:B------:R-:W3:Y:S01]  /*7c40*/  LDL R184, [R1+0x264] ;  /* 0x0002640001b87983 */ /* 0x000ee20000100800 */
[----:B--2---:R-:W-:-:S03]  /*7c50*/  @P1 IMAD.MOV.U32 R168, RZ, RZ, R166 ;  /* 0x000000ffffa81224 */ /* 0x004fc600078e00a6 */
[----:B------:R-:W2:Y:S04]  /*7c60*/  LDL R166, [R1+0x268] ;  /* 0x0002680001a67983 */ /* 0x000ea80000100800 */
[----:B------:R0:W2:Y:S02]  /*7c70*/  @P1 LDG.E.U16 R206, desc[UR6][R168.64] ;  /* 0x00000006a8ce1981 */ /* 0x0000a4000c1e1500 */
[----:B0-----:R-:W-:Y:S02]  /*7c80*/  @P1 IMAD.MOV.U32 R168, RZ, RZ, R3 ;  /* 0x000000ffffa81224 */ /* 0x001fe400078e0003 */
[----:B------:R-:W-:Y:S01]  /*7c90*/  @P1 IMAD.MOV.U32 R169, RZ, RZ, R5 ;  /* 0x000000ffffa91224 */ /* 0x000fe200078e0005 */
[----:B------:R-:W2:Y:S04]  /*7ca0*/  LDL R3, [R1+0x260] ;  /* 0x0002600001037983 */ /* 0x000ea80000100800 */
[----:B------:R-:W2:Y:S04]  /*7cb0*/  LDL R5, [R1+0x25c] ;  /* 0x00025c0001057983 */ /* 0x000ea80000100800 */
[----:B------:R4:W2:Y:S02]  /*7cc0*/  @P1 LDG.E.U16 R205, desc[UR6][R168.64] ;  /* 0x00000006a8cd1981 */ /* 0x0008a4000c1e1500 */
[----:B----4-:R-:W-:-:S02]  /*7cd0*/  @P2 IMAD.MOV.U32 R168, RZ, RZ, R0 ;  /* 0x000000ffffa82224 */ /* 0x010fc400078e0000 */
[----:B------:R-:W4:Y:S01]  /*7ce0*/  LDL R0, [R1+0x258] ;  /* 0x0002580001007983 */ /* 0x000f220000100800 */
[----:B------:R-:W-:-:S03]  /*7cf0*/  @P2 IMAD.MOV.U32 R169, RZ, RZ, R2 ;  /* 0x000000ffffa92224 */ /* 0x000fc600078e0002 */
[----:B------:R-:W4:Y:S01]  /*7d00*/  LDL R2, [R1+0x254] ;  /* 0x0002540001027983 */ /* 0x000f220000100800 */
[----:B------:R-:W-:-:S03]  /*7d10*/  ISETP.GT.AND P0, PT, R167, 0x2a, PT ;  /* 0x0000002aa700780c */ /* 0x000fc60003f04270 */
[----:B------:R0:W4:Y:S02]  /*7d20*/  @P2 LDG.E.U16 R248, desc[UR6][R168.64] ;  /* 0x00000006a8f82981 */ /* 0x000124000c1e1500 */
[----:B0-----:R-:W-:Y:S02]  /*7d30*/  @P2 IMAD.MOV.U32 R168, RZ, RZ, R6 ;  /* 0x000000ffffa82224 */ /* 0x001fe400078e0006 */
[----:B------:R-:W-:Y:S01]  /*7d40*/  @P2 IMAD.MOV.U32 R169, RZ, RZ, R165 ;  /* 0x000000ffffa92224 */ /* 0x000fe200078e00a5 */
[----:B------:R-:W4:Y:S04]  /*7d50*/  LDL R6, [R1+0x250] ;  /* 0x0002500001067983 */ /* 0x000f280000100800 */
[----:B------:R3:W4:Y:S04]  /*7d60*/  @P2 LDG.E.U16 R247, desc[UR6][R168.64] ;  /* 0x00000006a8f72981 */ /* 0x000728000c1e1500 */
[----:B------:R-:W4:Y:S01]  /*7d70*/  LDL R165, [R1+0x24c] ;  /* 0x00024c0001a57983 */ /* 0x000f220000100800 */
[----:B------:R-:W-:Y:S01]  /*7d80*/  ISETP.GT.AND P1, PT, R167, 0x2b, PT ;  /* 0x0000002ba700780c */ /* 0x000fe20003f24270 */
[----:B---3--:R-:W-:-:S02]  /*7d90*/  @P0 IMAD.MOV.U32 R169, RZ, RZ, R184 ;  /* 0x000000ffffa90224 */ /* 0x008fc400078e00b8 */
[----:B--2---:R-:W-:Y:S01]  /*7da0*/  @P0 IMAD.MOV.U32 R168, RZ, RZ, R166 ;  /* 0x000000ffffa80224 */ /* 0x004fe200078e00a6 */
[----:B------:R-:W-:Y:S01]  /*7db0*/  ISETP.GT.AND P2, PT, R167, 0x2c, PT ;  /* 0x0000002ca700780c */ /* 0x000fe20003f44270 */
[----:B------:R-:W2:Y:S04]  /*7dc0*/  LDL R184, [R1+0x234] ;  /* 0x0002340001b87983 */ /* 0x000ea80000100800 */
[----:B------:R0:W3:Y:S01]  /*7dd0*/  @P0 LDG.E.U16 R245, desc[UR6][R168.64] ;  /* 0x00000006a8f50981 */ /* 0x0000e2000c1e1500 */
[----:B------:R-:W-:-:S03]  /*7de0*/  PRMT R242, RZ, 0x7610, R242 ;  /* 0x00007610fff27816 */ /* 0x000fc600000000f2 */
[----:B------:R-:W2:Y:S01]  /*7df0*/  LDL R166, [R1+0x238] ;  /* 0x0002380001a67983 */ /* 0x000ea20000100800 */
[----:B0-----:R-:W-:-:S03]  /*7e00*/  @P0 IMAD.MOV.U32 R168, RZ, RZ, R3 ;  /* 0x000000ffffa80224 */ /* 0x001fc600078e0003 */
[----:B------:R-:W3:Y:S01]  /*7e10*/  LDL R3, [R1+0x248] ;  /* 0x0002480001037983 */ /* 0x000ee20000100800 */
[----:B------:R-:W-:-:S03]  /*7e20*/  @P0 IMAD.MOV.U32 R169, RZ, RZ, R5 ;  /* 0x000000ffffa90224 */ /* 0x000fc600078e0005 */
[----:B------:R-:W2:Y:S04]  /*7e30*/  LDL R5, [R1+0x244] ;  /* 0x0002440001057983 */ /* 0x000ea80000100800 */
[----:B------:R4:W2:Y:S02]  /*7e40*/  @P0 LDG.E.U16 R244, desc[UR6][R168.64] ;  /* 0x00000006a8f40981 */ /* 0x0008a4000c1e1500 */
[----:B----4-:R-:W-:Y:S02]  /*7e50*/  @P1 IMAD.MOV.U32 R168, RZ, RZ, R0 ;  /* 0x000000ffffa81224 */ /* 0x010fe400078e0000 */
[----:B------:R-:W4:Y:S01]  /*7e60*/  LDL R0, [R1+0x240] ;  /* 0x0002400001007983 */ /* 0x000f220000100800 */
[----:B------:R-:W-:-:S03]  /*7e70*/  @P1 IMAD.MOV.U32 R169, RZ, RZ, R2 ;  /* 0x000000ffffa91224 */ /* 0x000fc600078e0002 */
[----:B------:R-:W4:Y:S01]  /*7e80*/  LDL R2, [R1+0x23c] ;  /* 0x00023c0001027983 */ /* 0x000f220000100800 */
[----:B------:R-:W-:-:S03]  /*7e90*/  PRMT R241, RZ, 0x7610, R241 ;  /* 0x00007610fff17816 */ /* 0x000fc600000000f1 */
[----:B------:R0:W4:Y:S02]  /*7ea0*/  @P1 LDG.E.U16 R242, desc[UR6][R168.64] ;  /* 0x00000006a8f21981 */ /* 0x000124000c1e1500 */
[----:B0-----:R-:W-:Y:S02]  /*7eb0*/  @P1 IMAD.MOV.U32 R168, RZ, RZ, R6 ;  /* 0x000000ffffa81224 */ /* 0x001fe400078e0006 */
[----:B------:R-:W4:Y:S01]  /*7ec0*/  LDL R6, [R1+0x230] ;  /* 0x0002300001067983 */ /* 0x000f220000100800 */
[----:B------:R-:W-:-:S03]  /*7ed0*/  @P1 IMAD.MOV.U32 R169, RZ, RZ, R165 ;  /* 0x000000ffffa91224 */ /* 0x000fc600078e00a5 */
[----:B------:R-:W4:Y:S04]  /*7ee0*/  LDL R165, [R1+0x22c] ;  /* 0x00022c0001a57983 */ /* 0x000f280000100800 */
[----:B------:R3:W4:Y:S01]  /*7ef0*/  @P1 LDG.E.U16 R241, desc[UR6][R168.64] ;  /* 0x00000006a8f11981 */ /* 0x000722000c1e1500 */
[----:B------:R-:W-:Y:S01]  /*7f00*/  PRMT R240, RZ, 0x7610, R240 ;  /* 0x00007610fff07816 */ /* 0x000fe200000000f0 */
[----:B---3--:R-:W-:Y:S02]  /*7f10*/  @P2 IMAD.MOV.U32 R168, RZ, RZ, R3 ;  /* 0x000000ffffa82224 */ /* 0x008fe400078e0003 */
[----:B------:R-:W3:Y:S01]  /*7f20*/  LDL R3, [R1+0x228] ;  /* 0x0002280001037983 */ /* 0x000ee20000100800 */
[----:B--2---:R-:W-:-:S03]  /*7f30*/  @P2 IMAD.MOV.U32 R169, RZ, RZ, R5 ;  /* 0x000000ffffa92224 */ /* 0x004fc600078e0005 */
[----:B------:R-:W2:Y:S04]  /*7f40*/  LDL R5, [R1+0x224] ;  /* 0x0002240001057983 */ /* 0x000ea80000100800 */
[----:B------:R4:W2:Y:S02]  /*7f50*/  @P2 LDG.E.U16 R240, desc[UR6][R168.64] ;  /* 0x00000006a8f02981 */ /* 0x0008a4000c1e1500 */
[----:B----4-:R-:W-:Y:S02]  /*7f60*/  @P2 IMAD.MOV.U32 R168, RZ, RZ, R0 ;  /* 0x000000ffffa82224 */ /* 0x010fe400078e0000 */
[----:B------:R-:W4:Y:S01]  /*7f70*/  LDL R0, [R1+0x220] ;  /* 0x0002200001007983 */ /* 0x000f220000100800 */
[----:B------:R-:W-:-:S03]  /*7f80*/  @P2 IMAD.MOV.U32 R169, RZ, RZ, R2 ;  /* 0x000000ffffa92224 */ /* 0x000fc600078e0002 */
[----:B------:R-:W4:Y:S01]  /*7f90*/  LDL R2, [R1+0x21c] ;  /* 0x00021c0001027983 */ /* 0x000f220000100800 */
[C---:B------:R-:W-:Y:S02]  /*7fa0*/  ISETP.GT.AND P0, PT, R167.reuse, 0x2d, PT ;  /* 0x0000002da700780c */ /* 0x040fe40003f04270 */
[----:B------:R-:W-:Y:S02]  /*7fb0*/  PRMT R239, RZ, 0x7610, R239 ;  /* 0x00007610ffef7816 */ /* 0x000fe400000000ef */
[----:B------:R-:W-:Y:S02]  /*7fc0*/  ISETP.GT.AND P1, PT, R167, 0x2e, PT ;  /* 0x0000002ea700780c */ /* 0x000fe40003f24270 */
[----:B------:R-:W-:Y:S02]  /*7fd0*/  PRMT R238, RZ, 0x7610, R238 ;  /* 0x00007610ffee7816 */ /* 0x000fe400000000ee */
[----:B------:R0:W4:Y:S01]  /*7fe0*/  @P2 LDG.E.U16 R239, desc[UR6][R168.64] ;  /* 0x00000006a8ef2981 */ /* 0x000122000c1e1500 */
[----:B------:R-:W-:-:S04]  /*7ff0*/  PRMT R237, RZ, 0x7610, R237 ;  /* 0x00007610ffed7816 */ /* 0x000fc800000000ed */
[----:B0-----:R-:W-:Y:S02]  /*8000*/  @P0 IMAD.MOV.U32 R168, RZ, RZ, R166 ;  /* 0x000000ffffa80224 */ /* 0x001fe400078e00a6 */
[----:B------:R-:W-:Y:S01]  /*8010*/  @P0 IMAD.MOV.U32 R169, RZ, RZ, R184 ;  /* 0x000000ffffa90224 */ /* 0x000fe200078e00b8 */
[----:B------:R-:W4:Y:S04]  /*8020*/  LDL R166, [R1+0x218] ;  /* 0x0002180001a67983 */ /* 0x000f280000100800 */
[----:B------:R0:W4:Y:S04]  /*8030*/  @P0 LDG.E.U16 R238, desc[UR6][R168.64] ;  /* 0x00000006a8ee0981 */ /* 0x000128000c1e1500 */
[----:B------:R-:W4:Y:S01]  /*8040*/  LDL R184, [R1+0x214] ;  /* 0x0002140001b87983 */ /* 0x000f220000100800 */
[----:B0-----:R-:W-:-:S02]  /*8050*/  @P0 IMAD.MOV.U32 R168, RZ, RZ, R6 ;  /* 0x000000ffffa80224 */ /* 0x001fc400078e0006 */
[----:B------:R-:W-:Y:S01]  /*8060*/  @P0 IMAD.MOV.U32 R169, RZ, RZ, R165 ;  /* 0x000000ffffa90224 */ /* 0x000fe200078e00a5 */
[----:B------:R-:W-:Y:S01]  /*8070*/  PRMT R236, RZ, 0x7610, R236 ;  /* 0x00007610ffec7816 */ /* 0x000fe200000000ec */
[----:B------:R-:W4:Y:S04]  /*8080*/  LDL R165, [R1+0x1fc] ;  /* 0x0001fc0001a57983 */ /* 0x000f280000100800 */
[----:B------:R3:W4:Y:S04]  /*8090*/  @P0 LDG.E.U16 R237, desc[UR6][R168.64] ;  /* 0x00000006a8ed0981 */ /* 0x000728000c1e1500 */
[----:B------:R-:W4:Y:S01]  /*80a0*/  LDL R6, [R1+0x200] ;  /* 0x0002000001067983 */ /* 0x000f220000100800 */
[----:B---3--:R-:W-:-:S03]  /*80b0*/  @P1 IMAD.MOV.U32 R168, RZ, RZ, R3 ;  /* 0x000000ffffa81224 */ /* 0x008fc600078e0003 */
        /* <DEDUP_REMOVED lines=15> */
[----:B------:R-:W4:Y:S01]  /*81b0*/  LDL R166, [R1+0x1f0] ;  /* 0x0001f00001a67983 */ /* 0x000f220000100800 */
[----:B------:R-:W-:-:S03]  /*81c0*/  @P2 IMAD.MOV.U32 R169, RZ, RZ, R184 ;  /* 0x000000ffffa92224 */ /* 0x000fc600078e00b8 */
[----:B------:R-:W4:Y:S04]  /*81d0*/  LDL R184, [R1+0x1ec] ;  /* 0x0001ec0001b87983 */ /* 0x000f280000100800 */
[----:B------:R3:W4:Y:S01]  /*81e0*/  @P2 LDG.E.U16 R234, desc[UR6][R168.64] ;  /* 0x00000006a8ea2981 */ /* 0x000722000c1e1500 */
[----:B------:R-:W-:Y:S02]  /*81f0*/  PRMT R204, RZ, 0x7610, R204 ;  /* 0x00007610ffcc7816 */ /* 0x000fe400000000cc */
[----:B------:R-:W-:Y:S02]  /*8200*/  ISETP.GT.AND P1, PT, R167, 0x31, PT ;  /* 0x00000031a700780c */ /* 0x000fe40003f24270 */
[----:B------:R-:W-:Y:S01]  /*8210*/  PRMT R203, RZ, 0x7610, R203 ;  /* 0x00007610ffcb7816 */ /* 0x000fe200000000cb */
[----:B---3--:R-:W-:-:S02]  /*8220*/  @P2 IMAD.MOV.U32 R168, RZ, RZ, R3 ;  /* 0x000000ffffa82224 */ /* 0x008fc400078e0003 */
[----:B------:R-:W3:Y:S01]  /*8230*/  LDL R3, [R1+0x1e8] ;  /* 0x0001e80001037983 */ /* 0x000ee20000100800 */
[----:B--2---:R-:W-:-:S03]  /*8240*/  @P2 IMAD.MOV.U32 R169, RZ, RZ, R5 ;  /* 0x000000ffffa92224 */ /* 0x004fc600078e0005 */
[----:B------:R-:W2:Y:S04]  /*8250*/  LDL R5, [R1+0x1e4] ;  /* 0x0001e40001057983 */ /* 0x000ea80000100800 */
[----:B------:R0:W2:Y:S02]  /*8260*/  @P2 LDG.E.U16 R233, desc[UR6][R168.64] ;  /* 0x00000006a8e92981 */ /* 0x0000a4000c1e1500 */
[----:B0-----:R-:W-:Y:S02]  /*8270*/  @P0 IMAD.MOV.U32 R168, RZ, RZ, R185 ;  /* 0x000000ffffa80224 */ /* 0x001fe400078e00b9 */
[----:B------:R-:W-:Y:S01]  /*8280*/  @P0 IMAD.MOV.U32 R169, RZ, RZ, R186 ;  /* 0x000000ffffa90224 */ /* 0x000fe200078e00ba */
[----:B------:R-:W-:Y:S01]  /*8290*/  PRMT R232, RZ, 0x7610, R232 ;  /* 0x00007610ffe87816 */ /* 0x000fe200000000e8 */
[----:B------:R-:W2:Y:S04]  /*82a0*/  LDL R186, [R1+0x144] ;  /* 0x0001440001ba7983 */ /* 0x000ea80000100800 */
[----:B------:R0:W2:Y:S01]  /*82b0*/  @P0 LDG.E.U16 R204, desc[UR6][R168.64] ;  /* 0x00000006a8cc0981 */ /* 0x0000a2000c1e1500 */
[----:B------:R-:W-:-:S02]  /*82c0*/  PRMT R230, RZ, 0x7610, R230 ;  /* 0x00007610ffe67816 */ /* 0x000fc400000000e6 */
[----:B------:R-:W-:Y:S01]  /*82d0*/  PRMT R228, RZ, 0x7610, R228 ;  /* 0x00007610ffe47816 */ /* 0x000fe200000000e4 */
[----:B------:R-:W2:Y:S01]  /*82e0*/  LDL R185, [R1+0x148] ;  /* 0x0001480001b97983 */ /* 0x000ea20000100800 */
        /* <DEDUP_REMOVED lines=14> */
[----:B------:R-:W4:Y:S04]  /*83d0*/  LDL R184, [R1+0x1cc] ;  /* 0x0001cc0001b87983 */ /* 0x000f280000100800 */
[----:B------:R3:W4:Y:S01]  /*83e0*/  @P1 LDG.E.U16 R230, desc[UR6][R168.64] ;  /* 0x00000006a8e61981 */ /* 0x000722000c1e1500 */
[----:B------:R-:W-:-:S02]  /*83f0*/  ISETP.GT.AND P1, PT, R167, 0x33, PT ;  /* 0x00000033a700780c */ /* 0x000fc40003f24270 */
[----:B------:R-:W-:Y:S01]  /*8400*/  PRMT R227, RZ, 0x7610, R227 ;  /* 0x00007610ffe37816 */ /* 0x000fe200000000e3 */
[----:B---3--:R-:W-:Y:S02]  /*8410*/  @P0 IMAD.MOV.U32 R168, RZ, RZ, R3 ;  /* 0x000000ffffa80224 */ /* 0x008fe400078e0003 */
[----:B------:R-:W3:Y:S01]  /*8420*/  LDL R3, [R1+0x1c8] ;  /* 0x0001c80001037983 */ /* 0x000ee20000100800 */
[----:B--2---:R-:W-:-:S03]  /*8430*/  @P0 IMAD.MOV.U32 R169, RZ, RZ, R5 ;  /* 0x000000ffffa90224 */ /* 0x004fc600078e0005 */
[----:B------:R-:W2:Y:S04]  /*8440*/  LDL R5, [R1+0x1c4] ;  /* 0x0001c40001057983 */ /* 0x000ea80000100800 */
[----:B------:R0:W2:Y:S02]  /*8450*/  @P0 LDG.E.U16 R228, desc[UR6][R168.64] ;  /* 0x00000006a8e40981 */ /* 0x0000a4000c1e1500 */
[----:B0-----:R-:W-:Y:S02]  /*8460*/  @P0 IMAD.MOV.U32 R168, RZ, RZ, R6 ;  /* 0x000000ffffa80224 */ /* 0x001fe400078e0006 */
[----:B------:R-:W2:Y:S01]  /*8470*/  LDL R6, [R1+0x1c0] ;  /* 0x0001c00001067983 */ /* 0x000ea20000100800 */
[----:B------:R-:W-:-:S03]  /*8480*/  @P0 IMAD.MOV.U32 R169, RZ, RZ, R165 ;  /* 0x000000ffffa90224 */ /* 0x000fc600078e00a5 */
[----:B------:R-:W2:Y:S04]  /*8490*/  LDL R165, [R1+0x1bc] ;  /* 0x0001bc0001a57983 */ /* 0x000ea80000100800 */
[----:B------:R4:W2:Y:S02]  /*84a0*/  @P0 LDG.E.U16 R227, desc[UR6][R168.64] ;  /* 0x00000006a8e30981 */ /* 0x0008a4000c1e1500 */
[----:B----4-:R-:W-:Y:S02]  /*84b0*/  @P1 IMAD.MOV.U32 R168, RZ, RZ, R0 ;  /* 0x000000ffffa81224 */ /* 0x010fe400078e0000 */
[----:B------:R-:W4:Y:S01]  /*84c0*/  LDL R0, [R1+0x188] ;  /* 0x0001880001007983 */ /* 0x000f220000100800 */
[----:B------:R-:W-:-:S03]  /*84d0*/  @P1 IMAD.MOV.U32 R169, RZ, RZ, R2 ;  /* 0x000000ffffa91224 */ /* 0x000fc600078e0002 */
[----:B------:R-:W4:Y:S01]  /*84e0*/  LDL R2, [R1+0x184] ;  /* 0x0001840001027983 */ /* 0x000f220000100800 */
[----:B------:R-:W-:Y:S02]  /*84f0*/  PRMT R226, RZ, 0x7610, R226 ;  /* 0x00007610ffe27816 */ /* 0x000fe400000000e2 */
[C---:B------:R-:W-:Y:S02]  /*8500*/  ISETP.GT.AND P0, PT, R167.reuse, 0x34, PT ;  /* 0x00000034a700780c */ /* 0x040fe40003f04270 */
[----:B------:R-:W-:Y:S02]  /*8510*/  PRMT R225, RZ, 0x7610, R225 ;  /* 0x00007610ffe17816 */ /* 0x000fe400000000e1 */
[----:B------:R0:W4:Y:S01]  /*8520*/  @P1 LDG.E.U16 R226, desc[UR6][R168.64] ;  /* 0x00000006a8e21981 */ /* 0x000122000c1e1500 */
[----:B------:R-:W-:Y:S01]  /*8530*/  PRMT R224, RZ, 0x7610, R224 ;  /* 0x00007610ffe07816 */ /* 0x000fe200000000e0 */
        /* <DEDUP_REMOVED lines=22> */
[----:B------:R-:W-:Y:S02]  /*86a0*/  ISETP.GT.AND P0, PT, R167, 0x35, PT ;  /* 0x00000035a700780c */ /* 0x000fe40003f04270 */
[----:B------:R-:W-:Y:S02]  /*86b0*/  PRMT R201, RZ, 0x7610, R201 ;  /* 0x00007610ffc97816 */ /* 0x000fe400000000c9 */
[----:B------:R0:W4:Y:S01]  /*86c0*/  @P1 LDG.E.U16 R202, desc[UR6][R168.64] ;  /* 0x00000006a8ca1981 */ /* 0x000122000c1e1500 */
[----:B------:R-:W-:Y:S01]  /*86d0*/  PRMT R222, RZ, 0x7610, R222 ;  /* 0x00007610ffde7816 */ /* 0x000fe200000000de */
[----:B0-----:R-:W-:Y:S02]  /*86e0*/  @P1 IMAD.MOV.U32 R168, RZ, RZ, R166 ;  /* 0x000000ffffa81224 */ /* 0x001fe400078e00a6 */
[----:B------:R-:W4:Y:S01]  /*86f0*/  LDL R166, [R1+0x1a0] ;  /* 0x0001a00001a67983 */ /* 0x000f220000100800 */
[----:B------:R-:W-:-:S03]  /*8700*/  @P1 IMAD.MOV.U32 R169, RZ, RZ, R184 ;  /* 0x000000ffffa91224 */ /* 0x000fc600078e00b8 */
[----:B------:R-:W4:Y:S04]  /*8710*/  LDL R184, [R1+0x19c] ;  /* 0x00019c0001b87983 */ /* 0x000f280000100800 */
[----:B------:R3:W4:Y:S01]  /*8720*/  @P1 LDG.E.U16 R201, desc[UR6][R168.64] ;  /* 0x00000006a8c91981 */ /* 0x000722000c1e1500 */
[----:B------:R-:W-:Y:S02]  /*8730*/  ISETP.GT.AND P1, PT, R167, 0x36, PT ;  /* 0x00000036a700780c */ /* 0x000fe40003f24270 */
        /* <DEDUP_REMOVED lines=46> */
[----:B0-----:R-:W-:Y:S01]  /*8a20*/  @P1 IMAD.MOV.U32 R168, RZ, RZ, R166 ;  /* 0x000000ffffa81224 */ /* 0x001fe200078e00a6 */
[----:B------:R-:W-:Y:S01]  /*8a30*/  PRMT R182, RZ, 0x7610, R182 ;  /* 0x00007610ffb67816 */ /* 0x000fe200000000b6 */
[----:B------:R-:W4:Y:S01]  /*8a40*/  LDL R166, [R1+0x138] ;  /* 0x0001380001a67983 */ /* 0x000f220000100800 */
[----:B------:R-:W-:Y:S01]  /*8a50*/  @P1 IMAD.MOV.U32 R169, RZ, RZ, R184 ;  /* 0x000000ffffa91224 */ /* 0x000fe200078e00b8 */
[----:B------:R-:W-:-:S02]  /*8a60*/  PRMT R181, RZ, 0x7610, R181 ;  /* 0x00007610ffb57816 */ /* 0x000fc400000000b5 */
[----:B------:R-:W4:Y:S04]  /*8a70*/  LDL R184, [R1+0x134] ;  /* 0x0001340001b87983 */ /* 0x000f280000100800 */
[----:B------:R3:W4:Y:S01]  /*8a80*/  @P1 LDG.E.U16 R214, desc[UR6][R168.64] ;  /* 0x00000006a8d61981 */ /* 0x000722000c1e1500 */
[----:B------:R-:W-:Y:S01]  /*8a90*/  ISETP.GT.AND P1, PT, R167, 0x3b, PT ;  /* 0x0000003ba700780c */ /* 0x000fe20003f24270 */
[----:B---3--:R-:W-:Y:S02]  /*8aa0*/  @P0 IMAD.MOV.U32 R168, RZ, RZ, R3 ;  /* 0x000000ffffa80224 */ /* 0x008fe400078e0003 */
[----:B------:R-:W3:Y:S01]  /*8ab0*/  LDL R3, [R1+0x150] ;  /* 0x0001500001037983 */ /* 0x000ee20000100800 */
[----:B--2---:R-:W-:-:S03]  /*8ac0*/  @P0 IMAD.MOV.U32 R169, RZ, RZ, R5 ;  /* 0x000000ffffa90224 */ /* 0x004fc600078e0005 */
[----:B------:R-:W2:Y:S04]  /*8ad0*/  LDL R5, [R1+0x14c] ;  /* 0x00014c0001057983 */ /* 0x000ea80000100800 */
[----:B------:R0:W2:Y:S02]  /*8ae0*/  @P0 LDG.E.U16 R183, desc[UR6][R168.64] ;  /* 0x00000006a8b70981 */ /* 0x0000a4000c1e1500 */
[----:B0-----:R-:W-:Y:S01]  /*8af0*/  @P0 IMAD.MOV.U32 R168, RZ, RZ, R6 ;  /* 0x000000ffffa80224 */ /* 0x001fe200078e0006 */
[----:B------:R-:W-:Y:S01]  /*8b00*/  PRMT R180, RZ, 0x7610, R180 ;  /* 0x00007610ffb47816 */ /* 0x000fe200000000b4 */
        /* <DEDUP_REMOVED lines=8> */
[----:B------:R-:W-:-:S03]  /*8b90*/  ISETP.GT.AND P0, PT, R167, 0x3c, PT ;  /* 0x0000003ca700780c */ /* 0x000fc60003f04270 */
[----:B------:R3:W4:Y:S01]  /*8ba0*/  @P1 LDG.E.U16 R181, desc[UR6][R168.64] ;  /* 0x00000006a8b51981 */ /* 0x000722000c1e1500 */
[----:B------:R-:W-:Y:S02]  /*8bb0*/  PRMT R179, RZ, 0x7610, R179 ;  /* 0x00007610ffb37816 */ /* 0x000fe400000000b3 */
[----:B------:R-:W-:Y:S01]  /*8bc0*/  PRMT R178, RZ, 0x7610, R178 ;  /* 0x00007610ffb27816 */ /* 0x000fe200000000b2 */
[----:B---3--:R-:W-:Y:S02]  /*8bd0*/  @P1 IMAD.MOV.U32 R168, RZ, RZ, R3 ;  /* 0x000000ffffa81224 */ /* 0x008fe400078e0003 */
[----:B------:R-:W3:Y:S01]  /*8be0*/  LDL R3, [R1+0x128] ;  /* 0x0001280001037983 */ /* 0x000ee20000100800 */
[----:B--2---:R-:W-:-:S03]  /*8bf0*/  @P1 IMAD.MOV.U32 R169, RZ, RZ, R5 ;  /* 0x000000ffffa91224 */ /* 0x004fc600078e0005 */
[----:B------:R-:W2:Y:S04]  /*8c00*/  LDL R5, [R1+0x124] ;  /* 0x0001240001057983 */ /* 0x000ea80000100800 */
[----:B------:R0:W2:Y:S02]  /*8c10*/  @P1 LDG.E.U16 R180, desc[UR6][R168.64] ;  /* 0x00000006a8b41981 */ /* 0x0000a4000c1e1500 */
[----:B0-----:R-:W-:Y:S02]  /*8c20*/  @P0 IMAD.MOV.U32 R168, RZ, RZ, R185 ;  /* 0x000000ffffa80224 */ /* 0x001fe400078e00b9 */
[----:B------:R-:W-:Y:S01]  /*8c30*/  @P0 IMAD.MOV.U32 R169, RZ, RZ, R186 ;  /* 0x000000ffffa90224 */ /* 0x000fe200078e00ba */
[----:B------:R-:W-:Y:S01]  /*8c40*/  ISETP.GT.AND P1, PT, R167, 0x3d, PT ;  /* 0x0000003da700780c */ /* 0x000fe20003f24270 */
[----:B------:R-:W2:Y:S04]  /*8c50*/  LDL R186, [R1+0x10c] ;  /* 0x00010c0001ba7983 */ /* 0x000ea80000100800 */
[----:B------:R4:W2:Y:S01]  /*8c60*/  @P0 LDG.E.U16 R179, desc[UR6][R168.64] ;  /* 0x00000006a8b30981 */ /* 0x0008a2000c1e1500 */
[----:B------:R-:W-:-:S02]  /*8c70*/  PRMT R177, RZ, 0x7610, R177 ;  /* 0x00007610ffb17816 */ /* 0x000fc400000000b1 */
[----:B------:R-:W-:Y:S01]  /*8c80*/  PRMT R176, RZ, 0x7610, R176 ;  /* 0x00007610ffb07816 */ /* 0x000fe200000000b0 */
[----:B------:R-:W2:Y:S01]  /*8c90*/  LDL R185, [R1+0x110] ;  /* 0x0001100001b97983 */ /* 0x000ea20000100800 */
[----:B----4-:R-:W-:-:S03]  /*8ca0*/  @P0 IMAD.MOV.U32 R168, RZ, RZ, R0 ;  /* 0x000000ffffa80224 */ /* 0x010fc600078e0000 */
[----:B------:R-:W4:Y:S01]  /*8cb0*/  LDL R0, [R1+0x120] ;  /* 0x0001200001007983 */ /* 0x000f220000100800 */
[----:B------:R-:W-:-:S03]  /*8cc0*/  @P0 IMAD.MOV.U32 R169, RZ, RZ, R2 ;  /* 0x000000ffffa90224 */ /* 0x000fc600078e0002 */
[----:B------:R-:W4:Y:S04]  /*8cd0*/  LDL R2, [R1+0x11c] ;  /* 0x00011c0001027983 */ /* 0x000f280000100800 */
[----:B------:R0:W4:Y:S02]  /*8ce0*/  @P0 LDG.E.U16 R178, desc[UR6][R168.64] ;  /* 0x00000006a8b20981 */ /* 0x000124000c1e1500 */
[----:B0-----:R-:W-:Y:S02]  /*8cf0*/  @P1 IMAD.MOV.U32 R168, RZ, RZ, R166 ;  /* 0x000000ffffa81224 */ /* 0x001fe400078e00a6 */
[----:B------:R-:W4:Y:S01]  /*8d00*/  LDL R166, [R1+0x118] ;  /* 0x0001180001a67983 */ /* 0x000f220000100800 */
[----:B------:R-:W-:Y:S01]  /*8d10*/  ISETP.GT.AND P0, PT, R167, 0x3e, PT ;  /* 0x0000003ea700780c */ /* 0x000fe20003f04270 */
[----:B------:R-:W-:Y:S01]  /*8d20*/  @P1 IMAD.MOV.U32 R169, RZ, RZ, R184 ;  /* 0x000000ffffa91224 */ /* 0x000fe200078e00b8 */
[----:B------:R-:W-:Y:S01]  /*8d30*/  PRMT R175, RZ, 0x7610, R175 ;  /* 0x00007610ffaf7816 */ /* 0x000fe200000000af */
[----:B------:R-:W4:Y:S04]  /*8d40*/  LDL R184, [R1+0x104] ;  /* 0x0001040001b87983 */ /* 0x000f280000100800 */
[----:B------:R0:W4:Y:S02]  /*8d50*/  @P1 LDG.E.U16 R177, desc[UR6][R168.64] ;  /* 0x00000006a8b11981 */ /* 0x000124000c1e1500 */
[----:B0-----:R-:W-:-:S02]  /*8d60*/  @P1 IMAD.MOV.U32 R168, RZ, RZ, R6 ;  /* 0x000000ffffa81224 */ /* 0x001fc400078e0006 */
[----:B------:R-:W-:Y:S01]  /*8d70*/  @P1 IMAD.MOV.U32 R169, RZ, RZ, R165 ;  /* 0x000000ffffa91224 */ /* 0x000fe200078e00a5 */
[----:B------:R-:W4:Y:S04]  /*8d80*/  LDL R6, [R1+0xfc] ;  /* 0x0000fc0001067983 */ /* 0x000f280000100800 */
[----:B------:R3:W4:Y:S04]  /*8d90*/  @P1 LDG.E.U16 R176, desc[UR6][R168.64] ;  /* 0x00000006a8b01981 */ /* 0x000728000c1e1500 */
[----:B------:R-:W4:Y:S01]  /*8da0*/  LDL R165, [R1+0x108] ;  /* 0x0001080001a57983 */ /* 0x000f220000100800 */
[----:B------:R-:W-:-:S02]  /*8db0*/  ISETP.GT.AND P1, PT, R167, 0x3f, PT ;  /* 0x0000003fa700780c */ /* 0x000fc40003f24270 */
[----:B------:R-:W-:Y:S01]  /*8dc0*/  PRMT R174, RZ, 0x7610, R174 ;  /* 0x00007610ffae7816 */ /* 0x000fe200000000ae */
[----:B---3--:R-:W-:Y:S02]  /*8dd0*/  @P0 IMAD.MOV.U32 R168, RZ, RZ, R3 ;  /* 0x000000ffffa80224 */ /* 0x008fe400078e0003 */
[----:B--2---:R-:W-:Y:S02]  /*8de0*/  @P0 IMAD.MOV.U32 R169, RZ, RZ, R5 ;  /* 0x000000ffffa90224 */ /* 0x004fe400078e0005 */
[----:B------:R-:W2:Y:S04]  /*8df0*/  LDL R5, [R1+0x100] ;  /* 0x0001000001057983 */ /* 0x000ea80000100800 */
[----:B------:R4:W3:Y:S04]  /*8e00*/  @P0 LDG.E.U16 R175, desc[UR6][R168.64] ;  /* 0x00000006a8af0981 */ /* 0x0008e8000c1e1500 */
[----:B------:R-:W3:Y:S01]  /*8e10*/  LDL.LU R3, [R1+0x58] ;  /* 0x0000580001037983 */ /* 0x000ee20000300800 */
[----:B----4-:R-:W-:-:S02]  /*8e20*/  @P0 IMAD.MOV.U32 R168, RZ, RZ, R0 ;  /* 0x000000ffffa80224 */ /* 0x010fc400078e0000 */
[----:B------:R-:W0:Y:S01]  /*8e30*/  S2R R0, SR_TID.X ;  /* 0x0000000000007919 */ /* 0x000e220000002100 */
[----:B------:R-:W-:Y:S02]  /*8e40*/  @P0 IMAD.MOV.U32 R169, RZ, RZ, R2 ;  /* 0x000000ffffa90224 */ /* 0x000fe400078e0002 */
[----:B------:R-:W4:Y:S04]  /*8e50*/  LDL.LU R2, [R1+0x2c] ;  /* 0x00002c0001027983 */ /* 0x000f280000300800 */
[----:B------:R1:W4:Y:S02]  /*8e60*/  @P0 LDG.E.U16 R174, desc[UR6][R168.64] ;  /* 0x00000006a8ae0981 */ /* 0x000324000c1e1500 */
[----:B-1----:R-:W-:Y:S01]  /*8e70*/  @P1 IMAD.MOV.U32 R168, RZ, RZ, R166 ;  /* 0x000000ffffa81224 */ /* 0x002fe200078e00a6 */
[----:B0-----:R-:W-:-:S04]  /*8e80*/  LOP3.LUT R0, R0, 0x3f, RZ, 0xc0, !PT ;  /* 0x0000003f00007812 */ /* 0x001fc800078ec0ff */
[----:B------:R-:W-:Y:S02]  /*8e90*/  ISETP.GE.AND P0, PT, R0, R167, PT ;  /* 0x000000a70000720c */ /* 0x000fe40003f06270 */
[----:B------:R-:W4:Y:S04]  /*8ea0*/  LDL.LU R0, [R1] ;  /* 0x0000000001007983 */ /* 0x000f280000300800 */
[----:B------:R-:W3:Y:S04]  /*8eb0*/  LDL R189, [R1+0xf4] ;  /* 0x0000f40001bd7983 */ /* 0x000ee80000100800 */
[----:B------:R-:W4:Y:S01]  /*8ec0*/  LDL R166, [R1+0xf8] ;  /* 0x0000f80001a67983 */ /* 0x000f220000100800 */
[----:B------:R-:W-:Y:S01]  /*8ed0*/  PRMT R173, RZ, 0x7610, R173 ;  /* 0x00007610ffad7816 */ /* 0x000fe200000000ad */
[----:B------:R-:W-:Y:S01]  /*8ee0*/  @P1 IMAD.MOV.U32 R169, RZ, RZ, R187 ;  /* 0x000000ffffa91224 */ /* 0x000fe200078e00bb */
[----:B------:R-:W-:Y:S01]  /*8ef0*/  PRMT R172, RZ, 0x7610, R172 ;  /* 0x00007610ffac7816 */ /* 0x000fe200000000ac */
[----:B------:R-:W4:Y:S04]  /*8f00*/  LDL R192, [R1+0xec] ;  /* 0x0000ec0001c07983 */ /* 0x000f280000100800 */
[----:B------:R0:W4:Y:S04]  /*8f10*/  @P1 LDG.E.U16 R173, desc[UR6][R168.64] ;  /* 0x00000006a8ad1981 */ /* 0x000128000c1e1500 */
[----:B------:R-:W4:Y:S01]  /*8f20*/  LDL R187, [R1+0xf0] ;  /* 0x0000f00001bb7983 */ /* 0x000f220000100800 */
[----:B------:R-:W-:-:S03]  /*8f30*/  PRMT R171, RZ, 0x7610, R171 ;  /* 0x00007610ffab7816 */ /* 0x000fc600000000ab */
[----:B------:R-:W4:Y:S01]  /*8f40*/  LDL R191, [R1+0xd4] ;  /* 0x0000d40001bf7983 */ /* 0x000f220000100800 */
[----:B0-----:R-:W-:Y:S02]  /*8f50*/  @P1 IMAD.MOV.U32 R168, RZ, RZ, R185 ;  /* 0x000000ffffa81224 */ /* 0x001fe400078e00b9 */
[----:B------:R-:W-:Y:S01]  /*8f60*/  @P1 IMAD.MOV.U32 R169, RZ, RZ, R186 ;  /* 0x000000ffffa91224 */ /* 0x000fe200078e00ba */
[----:B------:R-:W4:Y:S04]  /*8f70*/  LDL R190, [R1+0xd8] ;  /* 0x0000d80001be7983 */ /* 0x000f280000100800 */
[----:B------:R0:W4:Y:S01]  /*8f80*/  @P1 LDG.E.U16 R172, desc[UR6][R168.64] ;  /* 0x00000006a8ac1981 */ /* 0x000122000c1e1500 */
[----:B------:R-:W-:Y:S01]  /*8f90*/  BAR.SYNC.DEFER_BLOCKING 0x0 ;  /* 0x0000000000007b1d */ /* 0x000fe20000010000 */
[----:B0-----:R-:W-:-:S05]  /*8fa0*/  @!P0 IMAD.MOV.U32 R168, RZ, RZ, R165 ;  /* 0x000000ffffa88224 */ /* 0x001fca00078e00a5 */
[----:B------:R-:W4:Y:S04]  /*8fb0*/  LDL R186, [R1+0xe4] ;  /* 0x0000e40001ba7983 */ /* 0x000f280000100800 */
[----:B------:R-:W4:Y:S01]  /*8fc0*/  LDL R165, [R1+0xe8] ;  /* 0x0000e80001a57983 */ /* 0x000f220000100800 */
[----:B------:R-:W-:Y:S02]  /*8fd0*/  @!P0 IMAD.MOV.U32 R169, RZ, RZ, R184 ;  /* 0x000000ffffa98224 */ /* 0x000fe400078e00b8 */
[----:B------:R-:W-:Y:S02]  /*8fe0*/  @!P0 IMAD.MOV.U32 R185, RZ, RZ, R6 ;  /* 0x000000ffffb98224 */ /* 0x000fe400078e0006 */
[----:B------:R-:W4:Y:S04]  /*8ff0*/  LDL R6, [R1+0xdc] ;  /* 0x0000dc0001067983 */ /* 0x000f280000100800 */
[----:B------:R0:W4:Y:S02]  /*9000*/  @!P0 LDG.E.U16 R171, desc[UR6][R168.64] ;  /* 0x00000006a8ab8981 */ /* 0x000124000c1e1500 */
[----:B0-----:R-:W-:Y:S01]  /*9010*/  PRMT R169, RZ, 0x7610, R169 ;  /* 0x00007610ffa97816 */ /* 0x001fe200000000a9 */
[----:B--2---:R-:W-:-:S02]  /*9020*/  @!P0 IMAD.MOV.U32 R184, RZ, RZ, R5 ;  /* 0x000000ffffb88224 */ /* 0x004fc400078e0005 */
[----:B------:R-:W2:Y:S04]  /*9030*/  LDL R5, [R1+0xe0] ;  /* 0x0000e00001057983 */ /* 0x000ea80000100800 */
[----:B------:R3:W2:Y:S02]  /*9040*/  @!P0 LDG.E.U16 R169, desc[UR6][R184.64] ;  /* 0x00000006b8a98981 */ /* 0x0006a4000c1e1500 */
[----:B---3--:R-:W-:Y:S02]  /*9050*/  @!P0 IMAD.MOV.U32 R185, RZ, RZ, R189 ;  /* 0x000000ffffb98224 */ /* 0x008fe400078e00bd */
[----:B------:R-:W3:Y:S01]  /*9060*/  LDL R189, [R1+0xcc] ;  /* 0x0000cc0001bd7983 */ /* 0x000ee20000100800 */
[----:B----4-:R-:W-:-:S03]  /*9070*/  @!P0 IMAD.MOV.U32 R184, RZ, RZ, R166 ;  /* 0x000000ffffb88224 */ /* 0x010fc600078e00a6 */
[----:B------:R-:W4:Y:S01]  /*9080*/  LDL R166, [R1+0xd0] ;  /* 0x0000d00001a67983 */ /* 0x000f220000100800 */
[----:B------:R-:W-:Y:S02]  /*9090*/  PRMT R168, RZ, 0x7610, R168 ;  /* 0x00007610ffa87816 */ /* 0x000fe400000000a8 */
[----:B------:R-:W-:-:S04]  /*90a0*/  PRMT R167, RZ, 0x7610, R167 ;  /* 0x00007610ffa77816 */ /* 0x000fc800000000a7 */
[----:B------:R0:W4:Y:S01]  /*90b0*/  @!P0 LDG.E.U16 R168, desc[UR6][R184.64] ;  /* 0x00000006b8a88981 */ /* 0x000122000c1e1500 */
[----:B------:R-:W-:Y:S01]  /*90c0*/  PRMT R170, RZ, 0x7610, R170 ;  /* 0x00007610ffaa7816 */ /* 0x000fe200000000aa */
[----:B0-----:R-:W-:Y:S02]  /*90d0*/  @!P0 IMAD.MOV.U32 R184, RZ, RZ, R187 ;  /* 0x000000ffffb88224 */ /* 0x001fe400078e00bb */
[----:B------:R-:W-:-:S05]  /*90e0*/  @!P0 IMAD.MOV.U32 R185, RZ, RZ, R192 ;  /* 0x000000ffffb98224 */ /* 0x000fca00078e00c0 */
[----:B------:R0:W4:Y:S02]  /*90f0*/  @!P0 LDG.E.U16 R167, desc[UR6][R184.64] ;  /* 0x00000006b8a78981 */ /* 0x000124000c1e1500 */
[----:B0-----:R-:W-:Y:S02]  /*9100*/  @!P0 IMAD.MOV.U32 R185, RZ, RZ, R186 ;  /* 0x000000ffffb98224 */ /* 0x001fe400078e00ba */
[----:B------:R-:W-:Y:S02]  /*9110*/  @!P0 IMAD.MOV.U32 R184, RZ, RZ, R165 ;  /* 0x000000ffffb88224 */ /* 0x000fe400078e00a5 */
[----:B------:R-:W4:Y:S04]  /*9120*/  LDL R165, [R1+0xc8] ;  /* 0x0000c80001a57983 */ /* 0x000f280000100800 */
[----:B------:R0:W4:Y:S01]  /*9130*/  @!P0 LDG.E.U16 R170, desc[UR6][R184.64] ;  /* 0x00000006b8aa8981 */ /* 0x000122000c1e1500 */
[----:B------:R-:W-:-:S03]  /*9140*/  @!P0 IMAD.MOV.U32 R187, RZ, RZ, R6 ;  /* 0x000000ffffbb8224 */ /* 0x000fc600078e0006 */
[----:B------:R-:W4:Y:S01]  /*9150*/  LDL R6, [R1+0x9c] ;  /* 0x00009c0001067983 */ /* 0x000f220000100800 */
[----:B0-----:R-:W-:Y:S02]  /*9160*/  PRMT R184, RZ, 0x7610, R184 ;  /* 0x00007610ffb87816 */ /* 0x001fe400000000b8 */
[----:B------:R-:W-:Y:S01]  /*9170*/  PRMT R185, RZ, 0x7610, R185 ;  /* 0x00007610ffb97816 */ /* 0x000fe200000000b9 */
[----:B--2---:R-:W-:Y:S02]  /*9180*/  @!P0 IMAD.MOV.U32 R186, RZ, RZ, R5 ;  /* 0x000000ffffba8224 */ /* 0x004fe400078e0005 */
[----:B------:R-:W2:Y:S04]  /*9190*/  LDL R5, [R1+0xbc] ;  /* 0x0000bc0001057983 */ /* 0x000ea80000100800 */
[----:B------:R0:W2:Y:S02]  /*91a0*/  @!P0 LDG.E.U16 R184, desc[UR6][R186.64] ;  /* 0x00000006bab88981 */ /* 0x0000a4000c1e1500 */
[----:B0-----:R-:W-:-:S02]  /*91b0*/  @!P0 IMAD.MOV.U32 R186, RZ, RZ, R190 ;  /* 0x000000ffffba8224 */ /* 0x001fc400078e00be */
[----:B------:R-:W-:Y:S01]  /*91c0*/  @!P0 IMAD.MOV.U32 R187, RZ, RZ, R191 ;  /* 0x000000ffffbb8224 */ /* 0x000fe200078e00bf */
[----:B------:R-:W2:Y:S04]  /*91d0*/  LDL R190, [R1+0x94] ;  /* 0x0000940001be7983 */ /* 0x000ea80000100800 */
[----:B------:R0:W2:Y:S04]  /*91e0*/  @!P0 LDG.E.U16 R185, desc[UR6][R186.64] ;  /* 0x00000006bab98981 */ /* 0x0000a8000c1e1500 */
[----:B------:R-:W2:Y:S01]  /*91f0*/  LDL R191, [R1+0x8c] ;  /* 0x00008c0001bf7983 */ /* 0x000ea20000100800 */
[----:B0-----:R-:W-:Y:S01]  /*9200*/  PRMT R186, RZ, 0x7610, R186 ;  /* 0x00007610ffba7816 */ /* 0x001fe200000000ba */
[----:B---3--:R-:W-:-:S02]  /*9210*/  @!P0 IMAD.MOV.U32 R193, RZ, RZ, R189 ;  /* 0x000000ffffc18224 */ /* 0x008fc400078e00bd */
[----:B------:R-:W3:Y:S01]  /*9220*/  LDL R189, [R1+0x68] ;  /* 0x0000680001bd7983 */ /* 0x000ee20000100800 */
[----:B----4-:R-:W-:-:S03]  /*9230*/  @!P0 IMAD.MOV.U32 R192, RZ, RZ, R166 ;  /* 0x000000ffffc08224 */ /* 0x010fc600078e00a6 */
[----:B------:R-:W4:Y:S04]  /*9240*/  LDL R166, [R1+0x84] ;  /* 0x0000840001a67983 */ /* 0x000f280000100800 */
[----:B------:R0:W3:Y:S04]  /*9250*/  @!P0 LDG.E.U16 R186, desc[UR6][R192.64] ;  /* 0x00000006c0ba8981 */ /* 0x0000e8000c1e1500 */
[----:B------:R-:W2:Y:S01]  /*9260*/  LDL R193, [R1+0xc0] ;  /* 0x0000c00001c17983 */ /* 0x000ea20000100800 */
[----:B------:R-:W-:Y:S01]  /*9270*/  PRMT R187, RZ, 0x7610, R187 ;  /* 0x00007610ffbb7816 */ /* 0x000fe200000000bb */
[----:B0-----:R-:W-:-:S02]  /*9280*/  @!P0 IMAD.MOV.U32 R192, RZ, RZ, R165 ;  /* 0x000000ffffc08224 */ /* 0x001fc400078e00a5 */
[----:B------:R-:W3:Y:S04]  /*9290*/  LDL R165, [R1+0x60] ;  /* 0x0000600001a57983 */ /* 0x000ee80000100800 */
[----:B------:R0:W-:Y:S02]  /*92a0*/  STS.U16 [R4+UR4+0x4000], R194 ;  /* 0x004000c204007988 */ /* 0x0001e40008000404 */
[----:B0-----:R-:W-:Y:S02]  /*92b0*/  PRMT R194, RZ, 0x7610, R194 ;  /* 0x00007610ffc27816 */ /* 0x001fe400000000c2 */
[----:B------:R-:W-:Y:S04]  /*92c0*/  STS.U16 [R4+UR4], R213 ;  /* 0x000000d504007988 */ /* 0x000fe80008000404 */
[----:B------:R-:W-:Y:S04]  /*92d0*/  STS.U16 [R4+UR4+0x400], R195 ;  /* 0x000400c304007988 */ /* 0x000fe80008000404 */
        /* <DEDUP_REMOVED lines=13> */
[----:B--2---:R0:W2:Y:S02]  /*93b0*/  @!P0 LDG.E.U16 R187, desc[UR6][R192.64] ;  /* 0x00000006c0bb8981 */ /* 0x0040a4000c1e1500 */
[----:B0-----:R-:W-:-:S02]  /*93c0*/  @!P0 IMAD.MOV.U32 R193, RZ, RZ, R6 ;  /* 0x000000ffffc18224 */ /* 0x001fc400078e0006 */
[----:B------:R-:W2:Y:S01]  /*93d0*/  LDL R6, [R1+0x34] ;  /* 0x0000340001067983 */ /* 0x000ea20000100800 */
[----:B------:R-:W-:-:S03]  /*93e0*/  @!P0 IMAD.MOV.U32 R192, RZ, RZ, R5 ;  /* 0x000000ffffc08224 */ /* 0x000fc600078e0005 */
[----:B------:R-:W2:Y:S04]  /*93f0*/  LDL R5, [R1+0x8] ;  /* 0x0000080001057983 */ /* 0x000ea80000100800 */
[----:B------:R0:W2:Y:S02]  /*9400*/  @!P0 LDG.E.U16 R194, desc[UR6][R192.64] ;  /* 0x00000006c0c28981 */ /* 0x0000a4000c1e1500 */
[----:B0-----:R-:W-:Y:S01]  /*9410*/  @!P0 IMAD.MOV.U32 R193, RZ, RZ, R191 ;  /* 0x000000ffffc18224 */ /* 0x001fe200078e00bf */
[----:B------:R-:W-:-:S05]  /*9420*/  LOP3.LUT R191, R4, 0x10, RZ, 0x3c, !PT ;  /* 0x0000001004bf7812 */ /* 0x000fca00078e3cff */
[----:B------:R-:W-:Y:S04]  /*9430*/  STS.U16 [R191+UR4+0x80], R200 ;  /* 0x000080c8bf007988 */ /* 0x000fe80008000404 */
[----:B------:R-:W-:Y:S04]  /*9440*/  STS.U16 [R191+UR4+0x4080], R199 ;  /* 0x004080c7bf007988 */ /* 0x000fe80008000404 */
[----:B------:R-:W-:Y:S04]  /*9450*/  STS.U16 [R191+UR4+0x480], R198 ;  /* 0x000480c6bf007988 */ /* 0x000fe80008000404 */
[----:B------:R-:W-:Y:S04]  /*9460*/  STS.U16 [R191+UR4+0x4480], R197 ;  /* 0x004480c5bf007988 */ /* 0x000fe80008000404 */
[----:B------:R-:W-:Y:S04]  /*9470*/  STS.U16 [R191+UR4+0x880], R246 ;  /* 0x000880f6bf007988 */ /* 0x000fe80008000404 */
[----:B------:R0:W-:Y:S04]  /*9480*/  STS.U16 [R191+UR4+0x4880], R14 ;  /* 0x0048800ebf007988 */ /* 0x0001e80008000404 */
[----:B0-----:R-:W2:Y:S01]  /*9490*/  LDL.LU R14, [R1+0x5d4] ;  /* 0x0005d400010e7983 */ /* 0x001ea20000300800 */
[----:B------:R-:W-:Y:S01]  /*94a0*/  PRMT R195, RZ, 0x7610, R195 ;  /* 0x00007610ffc37816 */ /* 0x000fe200000000c3 */
[----:B------:R-:W-:Y:S01]  /*94b0*/  @!P0 IMAD.MOV.U32 R192, RZ, RZ, R190 ;  /* 0x000000ffffc08224 */ /* 0x000fe200078e00be */
[----:B------:R-:W-:-:S04]  /*94c0*/  PRMT R196, RZ, 0x7610, R196 ;  /* 0x00007610ffc47816 */ /* 0x000fc800000000c4 */
[----:B------:R4:W2:Y:S01]  /*94d0*/  @!P0 LDG.E.U16 R195, desc[UR6][R192.64] ;  /* 0x00000006c0c38981 */ /* 0x0008a2000c1e1500 */
[----:B------:R-:W-:Y:S01]  /*94e0*/  PRMT R212, RZ, 0x7610, R212 ;  /* 0x00007610ffd47816 */ /* 0x000fe200000000d4 */
[----:B----4-:R-:W-:Y:S02]  /*94f0*/  @!P0 IMAD.MOV.U32 R192, RZ, RZ, R166 ;  /* 0x000000ffffc08224 */ /* 0x010fe400078e00a6 */
[----:B---3--:R-:W-:-:S05]  /*9500*/  @!P0 IMAD.MOV.U32 R193, RZ, RZ, R189 ;  /* 0x000000ffffc18224 */ /* 0x008fca00078e00bd */
[----:B------:R0:W3:Y:S01]  /*9510*/  @!P0 LDG.E.U16 R196, desc[UR6][R192.64] ;  /* 0x00000006c0c48981 */ /* 0x0000e2000c1e1500 */
[----:B------:R-:W-:Y:S01]  /*9520*/  PRMT R211, RZ, 0x7610, R211 ;  /* 0x00007610ffd37816 */ /* 0x000fe200000000d3 */
[----:B0-----:R-:W-:Y:S02]  /*9530*/  @!P0 IMAD.MOV.U32 R192, RZ, RZ, R165 ;  /* 0x000000ffffc08224 */ /* 0x001fe400078e00a5 */
[----:B------:R-:W-:-:S05]  /*9540*/  @!P0 IMAD.MOV.U32 R193, RZ, RZ, R3 ;  /* 0x000000ffffc18224 */ /* 0x000fca00078e0003 */
[----:B------:R0:W4:Y:S01]  /*9550*/  @!P0 LDG.E.U16 R212, desc[UR6][R192.64] ;  /* 0x00000006c0d48981 */ /* 0x000122000c1e1500 */
[----:B------:R-:W-:Y:S01]  /*9560*/  PRMT R210, RZ, 0x7610, R210 ;  /* 0x00007610ffd27816 */ /* 0x000fe200000000d2 */
[----:B0-----:R-:W-:Y:S01]  /*9570*/  @!P0 IMAD.MOV.U32 R193, RZ, RZ, R2 ;  /* 0x000000ffffc18224 */ /* 0x001fe200078e0002 */
[----:B------:R-:W-:Y:S02]  /*9580*/  PRMT R209, RZ, 0x7610, R209 ;  /* 0x00007610ffd17816 */ /* 0x000fe400000000d1 */
[----:B------:R-:W-:Y:S02]  /*9590*/  PRMT R208, RZ, 0x7610, R208 ;  /* 0x00007610ffd07816 */ /* 0x000fe400000000d0 */
[----:B------:R-:W-:Y:S02]  /*95a0*/  PRMT R207, RZ, 0x7610, R207 ;  /* 0x00007610ffcf7816 */ /* 0x000fe400000000cf */
[----:B------:R-:W-:Y:S02]  /*95b0*/  PRMT R206, RZ, 0x7610, R206 ;  /* 0x00007610ffce7816 */ /* 0x000fe400000000ce */
[----:B------:R-:W-:-:S02]  /*95c0*/  PRMT R205, RZ, 0x7610, R205 ;  /* 0x00007610ffcd7816 */ /* 0x000fc400000000cd */
[----:B------:R-:W-:Y:S02]  /*95d0*/  PRMT R204, RZ, 0x7610, R204 ;  /* 0x00007610ffcc7816 */ /* 0x000fe400000000cc */
        /* <DEDUP_REMOVED lines=8> */
[----:B------:R-:W-:Y:S01]  /*9660*/  PRMT R246, RZ, 0x7610, R246 ;  /* 0x00007610fff67816 */ /* 0x000fe200000000f6 */
[----:B------:R0:W-:Y:S04]  /*9670*/  STS.U16 [R191+UR4+0xc80], R250 ;  /* 0x000c80fabf007988 */ /* 0x0001e80008000404 */
[----:B------:R1:W-:Y:S01]  /*9680*/  STS.U16 [R191+UR4+0x4c80], R252 ;  /* 0x004c80fcbf007988 */ /* 0x0003e20008000404 */
[----:B0-----:R-:W-:-:S02]  /*9690*/  PRMT R250, RZ, 0x7610, R250 ;  /* 0x00007610fffa7816 */ /* 0x001fc400000000fa */
[----:B-1----:R-:W-:Y:S01]  /*96a0*/  PRMT R252, RZ, 0x7610, R252 ;  /* 0x00007610fffc7816 */ /* 0x002fe200000000fc */
[----:B--2---:R-:W-:Y:S02]  /*96b0*/  @!P0 IMAD.MOV.U32 R192, RZ, RZ, R6 ;  /* 0x000000ffffc08224 */ /* 0x004fe400078e0006 */
[----:B------:R-:W2:Y:S04]  /*96c0*/  LDL.LU R6, [R1+0x518] ;  /* 0x0005180001067983 */ /* 0x000ea80000300800 */
[----:B------:R0:W3:Y:S04]  /*96d0*/  @!P0 LDG.E.U16 R211, desc[UR6][R192.64] ;  /* 0x00000006c0d38981 */ /* 0x0000e8000c1e1500 */
[----:B------:R-:W4:Y:S04]  /*96e0*/  LDL.LU R166, [R1+0x514] ;  /* 0x0005140001a67983 */ /* 0x000f280000300800 */
[----:B------:R-:W3:Y:S01]  /*96f0*/  LDL.LU R189, [R1+0xa8] ;  /* 0x0000a80001bd7983 */ /* 0x000ee20000300800 */
[----:B0-----:R-:W-:-:S02]  /*9700*/  @!P0 IMAD.MOV.U32 R192, RZ, RZ, R5 ;  /* 0x000000ffffc08224 */ /* 0x001fc400078e0005 */
[----:B------:R-:W-:Y:S01]  /*9710*/  @!P0 IMAD.MOV.U32 R193, RZ, RZ, R0 ;  /* 0x000000ffffc18224 */ /* 0x000fe200078e0000 */
[----:B------:R-:W3:Y:S04]  /*9720*/  LDL.LU R190, [R1+0xa4] ;  /* 0x0000a40001be7983 */ /* 0x000ee80000300800 */
[----:B------:R0:W3:Y:S04]  /*9730*/  @!P0 LDG.E.U16 R210, desc[UR6][R192.64] ;  /* 0x00000006c0d28981 */ /* 0x0000e8000c1e1500 */
[----:B------:R-:W3:Y:S04]  /*9740*/  LDL.LU R5, [R1+0x70] ;  /* 0x0000700001057983 */ /* 0x000ee80000300800 */
[----:B------:R-:W3:Y:S01]  /*9750*/  LDL.LU R165, [R1+0x6c] ;  /* 0x00006c0001a57983 */ /* 0x000ee20000300800 */
[----:B0-----:R-:W-:-:S02]  /*9760*/  @!P0 IMAD.MOV.U32 R192, RZ, RZ, R243 ;  /* 0x000000ffffc08224 */ /* 0x001fc400078e00f3 */
[----:B------:R-:W-:-:S05]  /*9770*/  @!P0 IMAD.MOV.U32 R193, RZ, RZ, R231 ;  /* 0x000000ffffc18224 */ /* 0x000fca00078e00e7 */
[----:B------:R0:W3:Y:S02]  /*9780*/  @!P0 LDG.E.U16 R209, desc[UR6][R192.64] ;  /* 0x00000006c0d18981 */ /* 0x0000e4000c1e1500 */
[----:B0-----:R-:W-:Y:S02]  /*9790*/  @!P0 IMAD.MOV.U32 R192, RZ, RZ, R229 ;  /* 0x000000ffffc08224 */ /* 0x001fe400078e00e5 */
        /* <DEDUP_REMOVED lines=46> */
[----:B------:R-:W3:Y:S04]  /*9a80*/  @!P0 LDG.E.U16 R252, desc[UR6][R192.64] ;  /* 0x00000006c0fc8981 */ /* 0x000ee8000c1e1500 */
[----:B------:R-:W2:Y:S04]  /*9a90*/  LDL.LU R192, [R1+0x14] ;  /* 0x0000140001c07983 */ /* 0x000ea80000300800 */
[----:B------:R-:W4:Y:S04]  /*9aa0*/  LDL.LU R193, [R1+0x10] ;  /* 0x0000100001c17983 */ /* 0x000f280000300800 */
[----:B--2---:R0:W-:Y:S04]  /*9ab0*/  STS.U16 [R191+UR4+0x1080], R192 ;  /* 0x001080c0bf007988 */ /* 0x0041e80008000404 */
[----:B----4-:R1:W-:Y:S04]  /*9ac0*/  STS.U16 [R191+UR4+0x5080], R193 ;  /* 0x005080c1bf007988 */ /* 0x0103e80008000404 */
[----:B------:R-:W-:Y:S04]  /*9ad0*/  STS.U16 [R191+UR4+0x1480], R248 ;  /* 0x001480f8bf007988 */ /* 0x000fe80008000404 */
[----:B------:R-:W-:Y:S04]  /*9ae0*/  STS.U16 [R191+UR4+0x5480], R247 ;  /* 0x005480f7bf007988 */ /* 0x000fe80008000404 */
[----:B------:R-:W-:Y:S04]  /*9af0*/  STS.U16 [R191+UR4+0x1880], R232 ;  /* 0x001880e8bf007988 */ /* 0x000fe80008000404 */
[----:B------:R-:W-:Y:S04]  /*9b00*/  STS.U16 [R191+UR4+0x5880], R230 ;  /* 0x005880e6bf007988 */ /* 0x000fe80008000404 */
[----:B------:R2:W-:Y:S04]  /*9b10*/  STS.U16 [R191+UR4+0x1c80], R215 ;  /* 0x001c80d7bf007988 */ /* 0x0005e80008000404 */
[----:B0-----:R-:W4:Y:S04]  /*9b20*/  LDL.LU R192, [R1+0x510] ;  /* 0x0005100001c07983 */ /* 0x001f280000300800 */
[----:B-1----:R-:W4:Y:S01]  /*9b30*/  LDL.LU R193, [R1+0x50c] ;  /* 0x00050c0001c17983 */ /* 0x002f220000300800 */
[----:B--2---:R-:W-:-:S03]  /*9b40*/  LOP3.LUT R215, R4, 0x10, RZ, 0x3c, !PT ;  /* 0x0000001004d77812 */ /* 0x004fc600078e3cff */
[----:B------:R-:W2:Y:S04]  /*9b50*/  LDL.LU R247, [R1+0x4] ;  /* 0x0000040001f77983 */ /* 0x000ea80000300800 */
[----:B------:R-:W4:Y:S04]  /*9b60*/  LDL.LU R232, [R1+0xc] ;  /* 0x00000c0001e87983 */ /* 0x000f280000300800 */
[----:B------:R-:W2:Y:S04]  /*9b70*/  LDL.LU R230, [R1+0x38] ;  /* 0x0000380001e67983 */ /* 0x000ea80000300800 */
[----:B------:R-:W4:Y:S04]  /*9b80*/  LDL.LU R191, [R1+0x5d0] ;  /* 0x0005d00001bf7983 */ /* 0x000f280000300800 */
[----:B------:R0:W-:Y:S04]  /*9b90*/  STS.U16 [R215+UR4+0x5c80], R214 ;  /* 0x005c80d6d7007988 */ /* 0x0001e80008000404 */
[----:B0-----:R-:W2:Y:S01]  /*9ba0*/  LDL.LU R214, [R1+0x3c] ;  /* 0x00003c0001d67983 */ /* 0x001ea20000300800 */
[----:B------:R-:W-:-:S03]  /*9bb0*/  LOP3.LUT R248, R4, 0x20, RZ, 0x3c, !PT ;  /* 0x0000002004f87812 */ /* 0x000fc600078e3cff */
[----:B------:R-:W4:Y:S04]  /*9bc0*/  LDL.LU R215, [R1+0x28] ;  /* 0x0000280001d77983 */ /* 0x000f280000300800 */
[----:B------:R0:W-:Y:S04]  /*9bd0*/  STS.U16 [R248+UR4+0x100], R6 ;  /* 0x00010006f8007988 */ /* 0x0001e80008000404 */
[----:B------:R1:W-:Y:S04]  /*9be0*/  STS.U16 [R248+UR4+0x4100], R166 ;  /* 0x004100a6f8007988 */ /* 0x0003e80008000404 */
[----:B---3--:R3:W-:Y:S04]  /*9bf0*/  STS.U16 [R248+UR4+0x500], R189 ;  /* 0x000500bdf8007988 */ /* 0x0087e80008000404 */
[----:B------:R3:W-:Y:S04]  /*9c00*/  STS.U16 [R248+UR4+0x4500], R190 ;  /* 0x004500bef8007988 */ /* 0x0007e80008000404 */
[----:B------:R3:W-:Y:S04]  /*9c10*/  STS.U16 [R248+UR4+0x900], R5 ;  /* 0x00090005f8007988 */ /* 0x0007e80008000404 */
[----:B0-----:R-:W4:Y:S04]  /*9c20*/  LDL.LU R6, [R1+0x5cc] ;  /* 0x0005cc0001067983 */ /* 0x001f280000300800 */
[----:B------:R0:W-:Y:S04]  /*9c30*/  STS.U16 [R248+UR4+0x4900], R165 ;  /* 0x004900a5f8007988 */ /* 0x0001e80008000404 */
[----:B-1----:R-:W4:Y:S04]  /*9c40*/  LDL.LU R166, [R1+0x5c8] ;  /* 0x0005c80001a67983 */ /* 0x002f280000300800 */
[----:B---3--:R-:W3:Y:S04]  /*9c50*/  LDL.LU R189, [R1+0x5c4] ;  /* 0x0005c40001bd7983 */ /* 0x008ee80000300800 */
[----:B------:R-:W3:Y:S04]  /*9c60*/  LDL.LU R190, [R1+0x5c0] ;  /* 0x0005c00001be7983 */ /* 0x000ee80000300800 */
[----:B------:R-:W3:Y:S04]  /*9c70*/  LDL.LU R5, [R1+0x5bc] ;  /* 0x0005bc0001057983 */ /* 0x000ee80000300800 */
[----:B0-----:R-:W3:Y:S04]  /*9c80*/  LDL.LU R165, [R1+0x5b8] ;  /* 0x0005b80001a57983 */ /* 0x001ee80000300800 */
[----:B--2---:R-:W-:Y:S04]  /*9c90*/  STS.U16 [R248+UR4+0xd00], R214 ;  /* 0x000d00d6f8007988 */ /* 0x004fe80008000404 */
[----:B------:R-:W-:Y:S04]  /*9ca0*/  STS.U16 [R248+UR4+0x4d00], R230 ;  /* 0x004d00e6f8007988 */ /* 0x000fe80008000404 */
[----:B----4-:R-:W-:Y:S04]  /*9cb0*/  STS.U16 [R248+UR4+0x1100], R232 ;  /* 0x001100e8f8007988 */ /* 0x010fe80008000404 */
[----:B------:R-:W-:Y:S04]  /*9cc0*/  STS.U16 [R248+UR4+0x5100], R247 ;  /* 0x005100f7f8007988 */ /* 0x000fe80008000404 */
[----:B------:R0:W-:Y:S04]  /*9cd0*/  STS.U16 [R248+UR4+0x1500], R245 ;  /* 0x001500f5f8007988 */ /* 0x0001e80008000404 */
[----:B------:R1:W-:Y:S04]  /*9ce0*/  STS.U16 [R248+UR4+0x5500], R244 ;  /* 0x005500f4f8007988 */ /* 0x0003e80008000404 */
[----:B------:R2:W-:Y:S04]  /*9cf0*/  STS.U16 [R248+UR4+0x1900], R228 ;  /* 0x001900e4f8007988 */ /* 0x0005e80008000404 */
[----:B0-----:R-:W4:Y:S04]  /*9d00*/  LDL.LU R245, [R1+0x30] ;  /* 0x0000300001f57983 */ /* 0x001f280000300800 */
[----:B-1----:R-:W3:Y:S04]  /*9d10*/  LDL.LU R244, [R1+0x5c] ;  /* 0x00005c0001f47983 */ /* 0x002ee80000300800 */
[----:B--2---:R-:W2:Y:S04]  /*9d20*/  LDL.LU R228, [R1+0x64] ;  /* 0x0000640001e47983 */ /* 0x004ea80000300800 */
[----:B------:R0:W-:Y:S04]  /*9d30*/  STS.U16 [R248+UR4+0x5900], R227 ;  /* 0x005900e3f8007988 */ /* 0x0001e80008000404 */
[----:B------:R1:W-:Y:S04]  /*9d40*/  STS.U16 [R248+UR4+0x1d00], R183 ;  /* 0x001d00b7f8007988 */ /* 0x0003e80008000404 */
[----:B0-----:R-:W4:Y:S04]  /*9d50*/  LDL.LU R227, [R1+0x98] ;  /* 0x0000980001e37983 */ /* 0x001f280000300800 */
[----:B-1----:R-:W3:Y:S01]  /*9d60*/  LDL.LU R183, [R1+0xa0] ;  /* 0x0000a00001b77983 */ /* 0x002ee20000300800 */
[----:B------:R-:W-:-:S03]  /*9d70*/  LOP3.LUT R214, R4, 0x30, RZ, 0x3c, !PT ;  /* 0x0000003004d67812 */ /* 0x000fc600078e3cff */
[----:B------:R0:W-:Y:S04]  /*9d80*/  STS.U16 [R248+UR4+0x5d00], R182 ;  /* 0x005d00b6f8007988 */ /* 0x0001e80008000404 */
[----:B------:R1:W-:Y:S04]  /*9d90*/  STS.U16 [R214+UR4+0x180], R192 ;  /* 0x000180c0d6007988 */ /* 0x0003e80008000404 */
[----:B------:R1:W-:Y:S04]  /*9da0*/  STS.U16 [R214+UR4+0x4180], R193 ;  /* 0x004180c1d6007988 */ /* 0x0003e80008000404 */
[----:B------:R-:W2:Y:S04]  /*9db0*/  LDL.LU R230, [R1+0x90] ;  /* 0x0000900001e67983 */ /* 0x000ea80000300800 */
[----:B------:R-:W2:Y:S04]  /*9dc0*/  LDL.LU R232, [R1+0x88] ;  /* 0x0000880001e87983 */ /* 0x000ea80000300800 */
[----:B------:R-:W2:Y:S04]  /*9dd0*/  LDL.LU R247, [R1+0x54] ;  /* 0x0000540001f77983 */ /* 0x000ea80000300800 */
[----:B0-----:R-:W2:Y:S04]  /*9de0*/  LDL.LU R248, [R1+0x50] ;  /* 0x0000500001f87983 */ /* 0x001ea80000300800 */
[----:B-1----:R-:W2:Y:S04]  /*9df0*/  LDL.LU R192, [R1+0x24] ;  /* 0x0000240001c07983 */ /* 0x002ea80000300800 */
[----:B------:R-:W2:Y:S04]  /*9e00*/  LDL.LU R193, [R1+0x20] ;  /* 0x0000200001c17983 */ /* 0x000ea80000300800 */
[----:B---3--:R-:W-:Y:S04]  /*9e10*/  STS.U16 [R214+UR4+0x580], R183 ;  /* 0x000580b7d6007988 */ /* 0x008fe80008000404 */
[----:B----4-:R-:W-:Y:S04]  /*9e20*/  STS.U16 [R214+UR4+0x4580], R227 ;  /* 0x004580e3d6007988 */ /* 0x010fe80008000404 */
[----:B--2---:R-:W-:Y:S04]  /*9e30*/  STS.U16 [R214+UR4+0x980], R228 ;  /* 0x000980e4d6007988 */ /* 0x004fe80008000404 */
[----:B------:R-:W-:Y:S04]  /*9e40*/  STS.U16 [R214+UR4+0x4980], R244 ;  /* 0x004980f4d6007988 */ /* 0x000fe80008000404 */
[----:B------:R-:W-:Y:S04]  /*9e50*/  STS.U16 [R214+UR4+0xd80], R245 ;  /* 0x000d80f5d6007988 */ /* 0x000fe80008000404 */
[----:B------:R-:W-:Y:S04]  /*9e60*/  STS.U16 [R214+UR4+0x4d80], R215 ;  /* 0x004d80d7d6007988 */ /* 0x000fe80008000404 */
[----:B------:R0:W-:Y:S04]  /*9e70*/  STS.U16 [R214+UR4+0x1180], R165 ;  /* 0x001180a5d6007988 */ /* 0x0001e80008000404 */
[----:B------:R1:W-:Y:S04]  /*9e80*/  STS.U16 [R214+UR4+0x5180], R5 ;  /* 0x00518005d6007988 */ /* 0x0003e80008000404 */
[----:B------:R-:W-:Y:S04]  /*9e90*/  STS.U16 [R214+UR4+0x1580], R242 ;  /* 0x001580f2d6007988 */ /* 0x000fe80008000404 */
[----:B0-----:R-:W2:Y:S04]  /*9ea0*/  LDL.LU R165, [R1+0x5b4] ;  /* 0x0005b40001a57983 */ /* 0x001ea80000300800 */
[----:B-1----:R-:W3:Y:S04]  /*9eb0*/  LDL.LU R5, [R1+0x5b0] ;  /* 0x0005b00001057983 */ /* 0x002ee80000300800 */
[----:B------:R0:W-:Y:S04]  /*9ec0*/  STS.U16 [R214+UR4+0x5580], R241 ;  /* 0x005580f1d6007988 */ /* 0x0001e80008000404 */
[----:B------:R1:W-:Y:S04]  /*9ed0*/  STS.U16 [R214+UR4+0x1980], R226 ;  /* 0x001980e2d6007988 */ /* 0x0003e80008000404 */
[----:B0-----:R-:W4:Y:S04]  /*9ee0*/  LDL.LU R241, [R1+0xc4] ;  /* 0x0000c40001f17983 */ /* 0x001f280000300800 */
[----:B-1----:R-:W2:Y:S04]  /*9ef0*/  LDL.LU R226, [R1+0x508] ;  /* 0x0005080001e27983 */ /* 0x002ea80000300800 */
[----:B------:R-:W3:Y:S04]  /*9f00*/  LDL.LU R182, [R1+0xb8] ;  /* 0x0000b80001b67983 */ /* 0x000ee80000300800 */
[----:B------:R-:W3:Y:S04]  /*9f10*/  LDL.LU R183, [R1+0xb4] ;  /* 0x0000b40001b77983 */ /* 0x000ee80000300800 */
[----:B------:R-:W3:Y:S04]  /*9f20*/  LDL.LU R227, [R1+0x80] ;  /* 0x0000800001e37983 */ /* 0x000ee80000300800 */
[----:B------:R-:W-:Y:S04]  /*9f30*/  STS.U16 [R214+UR4+0x5980], R225 ;  /* 0x005980e1d6007988 */ /* 0x000fe80008000404 */
[----:B------:R-:W3:Y:S01]  /*9f40*/  LDL.LU R228, [R1+0x7c] ;  /* 0x00007c0001e47983 */ /* 0x000ee20000300800 */
[----:B------:R-:W-:-:S03]  /*9f50*/  LOP3.LUT R242, R4, 0x40, RZ, 0x3c, !PT ;  /* 0x0000004004f27812 */ /* 0x000fc600078e3cff */
[----:B------:R-:W-:Y:S04]  /*9f60*/  STS.U16 [R214+UR4+0x1d80], R181 ;  /* 0x001d80b5d6007988 */ /* 0x000fe80008000404 */
[----:B------:R-:W3:Y:S04]  /*9f70*/  LDL.LU R244, [R1+0x4c] ;  /* 0x00004c0001f47983 */ /* 0x000ee80000300800 */
[----:B------:R0:W-:Y:S04]  /*9f80*/  STS.U16 [R214+UR4+0x5d80], R180 ;  /* 0x005d80b4d6007988 */ /* 0x0001e80008000404 */
[----:B------:R-:W3:Y:S04]  /*9f90*/  LDL.LU R245, [R1+0x48] ;  /* 0x0000480001f57983 */ /* 0x000ee80000300800 */
[----:B0-----:R-:W3:Y:S04]  /*9fa0*/  LDL.LU R214, [R1+0x1c] ;  /* 0x00001c0001d67983 */ /* 0x001ee80000300800 */
[----:B------:R-:W3:Y:S04]  /*9fb0*/  LDL.LU R215, [R1+0x18] ;  /* 0x0000180001d77983 */ /* 0x000ee80000300800 */
[----:B--2---:R-:W-:Y:S04]  /*9fc0*/  STS.U16 [R242+UR4+0x200], R226 ;  /* 0x000200e2f2007988 */ /* 0x004fe80008000404 */
[----:B----4-:R-:W-:Y:S04]  /*9fd0*/  STS.U16 [R242+UR4+0x4200], R241 ;  /* 0x004200f1f2007988 */ /* 0x010fe80008000404 */
[----:B------:R0:W-:Y:S04]  /*9fe0*/  STS.U16 [R242+UR4+0x600], R230 ;  /* 0x000600e6f2007988 */ /* 0x0001e80008000404 */
[----:B------:R1:W-:Y:S04]  /*9ff0*/  STS.U16 [R242+UR4+0x4600], R232 ;  /* 0x004600e8f2007988 */ /* 0x0003e80008000404 */
[----:B------:R2:W-:Y:S04]  /*a000*/  STS.U16 [R242+UR4+0xa00], R247 ;  /* 0x000a00f7f2007988 */ /* 0x0005e80008000404 */
[----:B0-----:R-:W4:Y:S04]  /*a010*/  LDL.LU R230, [R1+0xb0] ;  /* 0x0000b00001e67983 */ /* 0x001f280000300800 */
[----:B-1----:R-:W4:Y:S04]  /*a020*/  LDL.LU R232, [R1+0xac] ;  /* 0x0000ac0001e87983 */ /* 0x002f280000300800 */
[----:B------:R0:W-:Y:S04]  /*a030*/  STS.U16 [R242+UR4+0x4a00], R248 ;  /* 0x004a00f8f2007988 */ /* 0x0001e80008000404 */
[----:B--2---:R-:W2:Y:S04]  /*a040*/  LDL.LU R247, [R1+0x78] ;  /* 0x0000780001f77983 */ /* 0x004ea80000300800 */
[----:B------:R1:W-:Y:S04]  /*a050*/  STS.U16 [R242+UR4+0xe00], R192 ;  /* 0x000e00c0f2007988 */ /* 0x0003e80008000404 */
[----:B0-----:R-:W2:Y:S04]  /*a060*/  LDL.LU R248, [R1+0x74] ;  /* 0x0000740001f87983 */ /* 0x001ea80000300800 */
[----:B------:R0:W-:Y:S04]  /*a070*/  STS.U16 [R242+UR4+0x4e00], R193 ;  /* 0x004e00c1f2007988 */ /* 0x0001e80008000404 */
[----:B-1----:R-:W2:Y:S04]  /*a080*/  LDL.LU R192, [R1+0x44] ;  /* 0x0000440001c07983 */ /* 0x002ea80000300800 */
[----:B------:R1:W-:Y:S04]  /*a090*/  STS.U16 [R242+UR4+0x1200], R190 ;  /* 0x001200bef2007988 */ /* 0x0003e80008000404 */
[----:B0-----:R-:W2:Y:S04]  /*a0a0*/  LDL.LU R193, [R1+0x40] ;  /* 0x0000400001c17983 */ /* 0x001ea80000300800 */
[----:B------:R0:W-:Y:S04]  /*a0b0*/  STS.U16 [R242+UR4+0x5200], R189 ;  /* 0x005200bdf2007988 */ /* 0x0001e80008000404 */
[----:B-1----:R-:W2:Y:S04]  /*a0c0*/  LDL.LU R190, [R1+0x5ac] ;  /* 0x0005ac0001be7983 */ /* 0x002ea80000300800 */
[----:B0-----:R-:W2:Y:S01]  /*a0d0*/  LDL.LU R189, [R1+0x5a8] ;  /* 0x0005a80001bd7983 */ /* 0x001ea20000300800 */
[----:B------:R-:W-:-:S03]  /*a0e0*/  LOP3.LUT R181, R4, 0x50, RZ, 0x3c, !PT ;  /* 0x0000005004b57812 */ /* 0x000fc600078e3cff */
[----:B------:R-:W-:Y:S04]  /*a0f0*/  STS.U16 [R242+UR4+0x1600], R240 ;  /* 0x001600f0f2007988 */ /* 0x000fe80008000404 */
[----:B------:R-:W-:Y:S04]  /*a100*/  STS.U16 [R242+UR4+0x5600], R239 ;  /* 0x005600eff2007988 */ /* 0x000fe80008000404 */
[----:B------:R-:W-:Y:S04]  /*a110*/  STS.U16 [R242+UR4+0x1a00], R224 ;  /* 0x001a00e0f2007988 */ /* 0x000fe80008000404 */
[----:B------:R-:W-:Y:S04]  /*a120*/  STS.U16 [R242+UR4+0x5a00], R223 ;  /* 0x005a00dff2007988 */ /* 0x000fe80008000404 */
[----:B------:R-:W-:Y:S04]  /*a130*/  STS.U16 [R242+UR4+0x1e00], R179 ;  /* 0x001e00b3f2007988 */ /* 0x000fe80008000404 */
[----:B------:R-:W-:Y:S04]  /*a140*/  STS.U16 [R242+UR4+0x5e00], R178 ;  /* 0x005e00b2f2007988 */ /* 0x000fe80008000404 */
[----:B---3--:R-:W-:Y:S04]  /*a150*/  STS.U16 [R181+UR4+0x280], R182 ;  /* 0x000280b6b5007988 */ /* 0x008fe80008000404 */
[----:B------:R-:W-:Y:S04]  /*a160*/  STS.U16 [R181+UR4+0x4280], R183 ;  /* 0x004280b7b5007988 */ /* 0x000fe80008000404 */
[----:B------:R-:W-:Y:S04]  /*a170*/  STS.U16 [R181+UR4+0x680], R227 ;  /* 0x000680e3b5007988 */ /* 0x000fe80008000404 */
[----:B------:R-:W-:Y:S04]  /*a180*/  STS.U16 [R181+UR4+0x4680], R228 ;  /* 0x004680e4b5007988 */ /* 0x000fe80008000404 */
[----:B------:R-:W-:Y:S04]  /*a190*/  STS.U16 [R181+UR4+0xa80], R244 ;  /* 0x000a80f4b5007988 */ /* 0x000fe80008000404 */
[----:B------:R-:W-:Y:S04]  /*a1a0*/  STS.U16 [R181+UR4+0x4a80], R245 ;  /* 0x004a80f5b5007988 */ /* 0x000fe80008000404 */
[----:B------:R-:W-:Y:S04]  /*a1b0*/  STS.U16 [R181+UR4+0xe80], R214 ;  /* 0x000e80d6b5007988 */ /* 0x000fe80008000404 */
[----:B------:R-:W-:Y:S01]  /*a1c0*/  STS.U16 [R181+UR4+0x4e80], R215 ;  /* 0x004e80d7b5007988 */ /* 0x000fe20008000404 */
[----:B------:R-:W-:-:S03]  /*a1d0*/  LOP3.LUT R180, R4, 0x60, RZ, 0x3c, !PT ;  /* 0x0000006004b47812 */ /* 0x000fc600078e3cff */
[----:B------:R0:W-:Y:S04]  /*a1e0*/  STS.U16 [R181+UR4+0x1280], R166 ;  /* 0x001280a6b5007988 */ /* 0x0001e80008000404 */
[----:B------:R1:W-:Y:S04]  /*a1f0*/  STS.U16 [R181+UR4+0x5280], R6 ;  /* 0x00528006b5007988 */ /* 0x0003e80008000404 */
[----:B------:R-:W-:Y:S04]  /*a200*/  STS.U16 [R181+UR4+0x1680], R238 ;  /* 0x001680eeb5007988 */ /* 0x000fe80008000404 */
[----:B------:R-:W-:Y:S04]  /*a210*/  STS.U16 [R181+UR4+0x5680], R237 ;  /* 0x005680edb5007988 */ /* 0x000fe80008000404 */
[----:B------:R-:W-:Y:S04]  /*a220*/  STS.U16 [R181+UR4+0x1a80], R222 ;  /* 0x001a80deb5007988 */ /* 0x000fe80008000404 */
[----:B------:R-:W-:Y:S04]  /*a230*/  STS.U16 [R181+UR4+0x5a80], R221 ;  /* 0x005a80ddb5007988 */ /* 0x000fe80008000404 */
[----:B------:R-:W-:Y:S04]  /*a240*/  STS.U16 [R181+UR4+0x1e80], R177 ;  /* 0x001e80b1b5007988 */ /* 0x000fe80008000404 */
[----:B------:R-:W-:Y:S04]  /*a250*/  STS.U16 [R181+UR4+0x5e80], R176 ;  /* 0x005e80b0b5007988 */ /* 0x000fe80008000404 */
[----:B0-----:R-:W3:Y:S04]  /*a260*/  LDL.LU R166, [R1+0x5a4] ;  /* 0x0005a40001a67983 */ /* 0x001ee80000300800 */
[----:B-1----:R-:W3:Y:S04]  /*a270*/  LDL.LU R6, [R1+0x5a0] ;  /* 0x0005a00001067983 */ /* 0x002ee80000300800 */
[----:B----4-:R-:W-:Y:S04]  /*a280*/  STS.U16 [R180+UR4+0x300], R230 ;  /* 0x000300e6b4007988 */ /* 0x010fe80008000404 */
[----:B------:R-:W-:Y:S04]  /*a290*/  STS.U16 [R180+UR4+0x4300], R232 ;  /* 0x004300e8b4007988 */ /* 0x000fe80008000404 */
[----:B--2---:R-:W-:Y:S04]  /*a2a0*/  STS.U16 [R180+UR4+0x700], R247 ;  /* 0x000700f7b4007988 */ /* 0x004fe80008000404 */
[----:B------:R-:W-:Y:S04]  /*a2b0*/  STS.U16 [R180+UR4+0x4700], R248 ;  /* 0x004700f8b4007988 */ /* 0x000fe80008000404 */
[----:B------:R-:W-:Y:S04]  /*a2c0*/  STS.U16 [R180+UR4+0xb00], R192 ;  /* 0x000b00c0b4007988 */ /* 0x000fe80008000404 */
        /* <DEDUP_REMOVED lines=8> */
[----:B0-----:R-:W4:Y:S01]  /*a350*/  LDL.LU R188, [R1+0x590] ;  /* 0x0005900001bc7983 */ /* 0x001f220000300800 */
[----:B------:R-:W-:-:S03]  /*a360*/  LOP3.LUT R178, R4, 0x70, RZ, 0x3c, !PT ;  /* 0x0000007004b27812 */ /* 0x000fc600078e3cff */
[----:B------:R-:W-:Y:S04]  /*a370*/  STS.U16 [R180+UR4+0x1700], R236 ;  /* 0x001700ecb4007988 */ /* 0x000fe80008000404 */
[----:B------:R-:W-:Y:S04]  /*a380*/  STS.U16 [R180+UR4+0x5700], R235 ;  /* 0x005700ebb4007988 */ /* 0x000fe80008000404 */
[----:B------:R-:W-:Y:S04]  /*a390*/  STS.U16 [R180+UR4+0x1b00], R220 ;  /* 0x001b00dcb4007988 */ /* 0x000fe80008000404 */
[----:B------:R-:W-:Y:S04]  /*a3a0*/  STS.U16 [R180+UR4+0x5b00], R218 ;  /* 0x005b00dab4007988 */ /* 0x000fe80008000404 */
[----:B------:R-:W-:Y:S04]  /*a3b0*/  STS.U16 [R180+UR4+0x1f00], R175 ;  /* 0x001f00afb4007988 */ /* 0x000fe80008000404 */
[----:B------:R-:W-:Y:S04]  /*a3c0*/  STS.U16 [R180+UR4+0x5f00], R174 ;  /* 0x005f00aeb4007988 */ /* 0x000fe80008000404 */
[----:B---3--:R0:W-:Y:S04]  /*a3d0*/  STS.U16 [R178+UR4+0x380], R190 ;  /* 0x000380beb2007988 */ /* 0x0081e80008000404 */
[----:B--2---:R1:W-:Y:S04]  /*a3e0*/  STS.U16 [R178+UR4+0x4380], R191 ;  /* 0x004380bfb2007988 */ /* 0x0043e80008000404 */
[----:B0-----:R-:W2:Y:S04]  /*a3f0*/  LDL.LU R190, [R1+0x58c] ;  /* 0x00058c0001be7983 */ /* 0x001ea80000300800 */
[----:B-1----:R-:W3:Y:S04]  /*a400*/  LDL.LU R191, [R1+0x588] ;  /* 0x0005880001bf7983 */ /* 0x002ee80000300800 */
[----:B----4-:R0:W-:Y:S04]  /*a410*/  STS.U16 [R178+UR4+0x780], R188 ;  /* 0x000780bcb2007988 */ /* 0x0101e80008000404 */
[----:B------:R1:W-:Y:S04]  /*a420*/  STS.U16 [R178+UR4+0x4780], R189 ;  /* 0x004780bdb2007988 */ /* 0x0003e80008000404 */
[----:B------:R4:W-:Y:S04]  /*a430*/  STS.U16 [R178+UR4+0xb80], R6 ;  /* 0x000b8006b2007988 */ /* 0x0009e80008000404 */
[----:B0-----:R-:W3:Y:S04]  /*a440*/  LDL.LU R188, [R1+0x584] ;  /* 0x0005840001bc7983 */ /* 0x001ee80000300800 */
[----:B-1----:R-:W3:Y:S04]  /*a450*/  LDL.LU R189, [R1+0x580] ;  /* 0x0005800001bd7983 */ /* 0x002ee80000300800 */
[----:B----4-:R-:W4:Y:S04]  /*a460*/  LDL.LU R6, [R1+0x57c] ;  /* 0x00057c0001067983 */ /* 0x010f280000300800 */
[----:B------:R0:W-:Y:S04]  /*a470*/  STS.U16 [R178+UR4+0x4b80], R166 ;  /* 0x004b80a6b2007988 */ /* 0x0001e80008000404 */
[----:B------:R1:W-:Y:S04]  /*a480*/  STS.U16 [R178+UR4+0xf80], R5 ;  /* 0x000f8005b2007988 */ /* 0x0003e80008000404 */
[----:B0-----:R-:W2:Y:S04]  /*a490*/  LDL.LU R166, [R1+0x578] ;  /* 0x0005780001a67983 */ /* 0x001ea80000300800 */
[----:B-1----:R-:W3:Y:S04]  /*a4a0*/  LDL.LU R5, [R1+0x574] ;  /* 0x0005740001057983 */ /* 0x002ee80000300800 */
[----:B------:R0:W-:Y:S04]  /*a4b0*/  STS.U16 [R178+UR4+0x4f80], R165 ;  /* 0x004f80a5b2007988 */ /* 0x0001e80008000404 */
[----:B------:R-:W-:Y:S04]  /*a4c0*/  STS.U16 [R178+UR4+0x1380], R251 ;  /* 0x001380fbb2007988 */ /* 0x000fe80008000404 */
[----:B------:R-:W-:Y:S04]  /*a4d0*/  STS.U16 [R178+UR4+0x5380], R249 ;  /* 0x005380f9b2007988 */ /* 0x000fe80008000404 */
[----:B------:R-:W-:Y:S04]  /*a4e0*/  STS.U16 [R178+UR4+0x1780], R234 ;  /* 0x001780eab2007988 */ /* 0x000fe80008000404 */
[----:B------:R-:W-:Y:S04]  /*a4f0*/  STS.U16 [R178+UR4+0x5780], R233 ;  /* 0x005780e9b2007988 */ /* 0x000fe80008000404 */
[----:B------:R-:W-:Y:S04]  /*a500*/  STS.U16 [R178+UR4+0x1b80], R217 ;  /* 0x001b80d9b2007988 */ /* 0x000fe80008000404 */
[----:B------:R-:W-:Y:S04]  /*a510*/  STS.U16 [R178+UR4+0x5b80], R216 ;  /* 0x005b80d8b2007988 */ /* 0x000fe80008000404 */
[----:B------:R-:W-:Y:S04]  /*a520*/  STS.U16 [R178+UR4+0x1f80], R173 ;  /* 0x001f80adb2007988 */ /* 0x000fe80008000404 */
[----:B------:R-:W-:Y:S01]  /*a530*/  STS.U16 [R178+UR4+0x5f80], R172 ;  /* 0x005f80acb2007988 */ /* 0x000fe20008000404 */
[----:B------:R-:W-:-:S03]  /*a540*/  UMOV UR21, 0x40000040 ;  /* 0x4000004000157882 */ /* 0x000fc60000000000 */
[----:B0-----:R-:W4:Y:S04]  /*a550*/  LDL.LU R165, [R1+0x570] ;  /* 0x0005700001a57983 */ /* 0x001f280000300800 */
[----:B------:R-:W2:Y:S04]  /*a560*/  LDL.LU R247, [R1+0x530] ;  /* 0x0005300001f77983 */ /* 0x000ea80000300800 */
[----:B------:R-:W4:Y:S04]  /*a570*/  LDL.LU R248, [R1+0x52c] ;  /* 0x00052c0001f87983 */ /* 0x000f280000300800 */
[----:B------:R-:W2:Y:S04]  /*a580*/  LDL.LU R192, [R1+0x528] ;  /* 0x0005280001c07983 */ /* 0x000ea80000300800 */
[----:B------:R-:W2:Y:S01]  /*a590*/  LDL.LU R193, [R1+0x524] ;  /* 0x0005240001c17983 */ /* 0x000ea20000300800 */
[----:B---3--:R-:W-:-:S03]  /*a5a0*/  LOP3.LUT R176, R5, 0x20, RZ, 0x3c, !PT ;  /* 0x0000002005b07812 */ /* 0x008fc600078e3cff */
        /* <DEDUP_REMOVED lines=26> */
[----:B------:R0:W-:Y:S04]  /*a750*/  STS.U16 [R174+UR4+0x8300], R167 ;  /* 0x008300a7ae007988 */ /* 0x0001e80008000404 */
[----:B------:R-:W-:Y:S04]  /*a760*/  STS.U16 [R174+UR4+0x8700], R186 ;  /* 0x008700baae007988 */ /* 0x000fe80008000404 */
[----:B------:R-:W-:Y:S04]  /*a770*/  STS.U16 [R174+UR4+0x8b00], R196 ;  /* 0x008b00c4ae007988 */ /* 0x000fe80008000404 */
[----:B------:R-:W-:Y:S04]  /*a780*/  STS.U16 [R174+UR4+0x8f00], R209 ;  /* 0x008f00d1ae007988 */ /* 0x000fe80008000404 */
[----:B------:R-:W-:Y:S04]  /*a790*/  STS.U16 [R174+UR4+0x9300], R205 ;  /* 0x009300cdae007988 */ /* 0x000fe80008000404 */
[----:B------:R-:W-:Y:S04]  /*a7a0*/  STS.U16 [R174+UR4+0x9700], R201 ;  /* 0x009700c9ae007988 */ /* 0x000fe80008000404 */
[----:B------:R-:W-:Y:S04]  /*a7b0*/  STS.U16 [R174+UR4+0x9b00], R197 ;  /* 0x009b00c5ae007988 */ /* 0x000fe80008000404 */
[----:B------:R-:W-:Y:S01]  /*a7c0*/  STS.U16 [R174+UR4+0x9f00], R252 ;  /* 0x009f00fcae007988 */ /* 0x000fe20008000404 */
[----:B------:R1:W-:Y:S06]  /*a7d0*/  MEMBAR.ALL.CTA ;  /* 0x0000000000007992 */ /* 0x0003ec0000008000 */
[----:B-1----:R-:W1:Y:S01]  /*a7e0*/  FENCE.VIEW.ASYNC.S ;  /* 0x00000000000073c6 */ /* 0x002e620000000000 */
[----:B------:R-:W-:Y:S01]  /*a7f0*/  UIADD3.64 UR48, UR8, 0x180, URZ ;  /* 0x0000018008307897 */ /* 0x000fe2000fffe03f */
[----:B------:R-:W-:Y:S01]  /*a800*/  UMOV UR50, UR22 ;  /* 0x0000001600327c82 */ /* 0x000fe20008000000 */
[----:B------:R-:W-:Y:S01]  /*a810*/  UMOV UR51, UR23 ;  /* 0x0000001700337c82 */ /* 0x000fe20008000000 */
[----:B------:R-:W-:Y:S01]  /*a820*/  UIADD3.64 UR52, UR8, 0x200, URZ ;  /* 0x0000020008347897 */ /* 0x000fe2000fffe03f */
[----:B0-----:R-:W3:Y:S01]  /*a830*/  LDL R167, [R1+0x534] ;  /* 0x0005340001a77983 */ /* 0x001ee20000100800 */
[----:B-1----:R-:W-:Y:S06]  /*a840*/  BAR.SYNC.DEFER_BLOCKING 0x0 ;  /* 0x0000000000007b1d */ /* 0x002fec0000010000 */
[----:B------:R-:W-:-:S06]  /*a850*/  WARPGROUP.ARRIVE ;  /* 0x00000000000079c5 */ /* 0x000fcc0000000000 */
[----:B------:R-:W-:Y:S04]  /*a860*/  HGMMA.64x64x16.F32 R120, gdesc[UR20].tnspA, R120 ;  /* 0x20e00000147879f0 */ /* 0x000fe80008700878 */
[----:B------:R-:W-:Y:S04]  /*a870*/  HGMMA.64x64x16.F32 R120, gdesc[UR8].tnspA, R120 ;  /* 0x20e00000087879f0 */ /* 0x000fe80008700878 */
[----:B------:R-:W-:Y:S01]  /*a880*/  HGMMA.64x64x16.F32 R120, gdesc[UR12].tnspA, R120 ;  /* 0x20e000000c7879f0 */ /* 0x000fe20008700878 */
[----:B------:R-:W-:-:S03]  /*a890*/  UMOV UR54, UR10 ;  /* 0x0000000a00367c82 */ /* 0x000fc60008000000 */
[----:B------:R-:W-:Y:S04]  /*a8a0*/  HGMMA.64x64x16.F32 R120, gdesc[UR16].tnspA, R120 ;  /* 0x20e00000107879f0 */ /* 0x000fe80008700878 */
[----:B------:R-:W-:Y:S01]  /*a8b0*/  HGMMA.64x64x16.F32 R88, gdesc[UR48].tnspA, R88 ;  /* 0x20e00000305879f0 */ /* 0x000fe20008700858 */
[----:B------:R-:W-:Y:S01]  /*a8c0*/  UMOV UR55, UR11 ;  /* 0x0000000b00377c82 */ /* 0x000fe20008000000 */
[----:B------:R-:W-:Y:S02]  /*a8d0*/  UIADD3.64 UR56, UR8, 0x280, URZ ;  /* 0x0000028008387897 */ /* 0x000fe4000fffe03f */
[----:B------:R-:W-:Y:S01]  /*a8e0*/  HGMMA.64x64x16.F32 R88, gdesc[UR52].tnspA, R88 ;  /* 0x20e00000345879f0 */ /* 0x000fe20008700858 */
[----:B------:R-:W-:Y:S01]  /*a8f0*/  UMOV UR58, UR14 ;  /* 0x0000000e003a7c82 */ /* 0x000fe20008000000 */
[----:B------:R-:W-:Y:S01]  /*a900*/  UMOV UR59, UR15 ;  /* 0x0000000f003b7c82 */ /* 0x000fe20008000000 */
[----:B----4-:R-:W-:-:S02]  /*a910*/  R2UR UR48, R248 ;  /* 0x00000000f83072ca */ /* 0x010fc400000e0000 */
[----:B--2---:R-:W-:Y:S02]  /*a920*/  R2UR UR49, R247 ;  /* 0x00000000f73172ca */ /* 0x004fe400000e0000 */
[----:B------:R-:W-:Y:S02]  /*a930*/  R2UR UR53, R192 ;  /* 0x00000000c03572ca */ /* 0x000fe400000e0000 */
[----:B------:R-:W-:Y:S01]  /*a940*/  R2UR UR52, R193 ;  /* 0x00000000c13472ca */ /* 0x000fe200000e0000 */
[----:B------:R-:W-:Y:S01]  /*a950*/  HGMMA.64x64x16.F32 R88, gdesc[UR56].tnspA, R88 ;  /* 0x20e00000385879f0 */ /* 0x000fe20008700858 */
[----:B------:R-:W-:Y:S02]  /*a960*/  R2UR UR57, R165 ;  /* 0x00000000a53972ca */ /* 0x000fe400000e0000 */
[----:B------:R-:W2:Y:S04]  /*a970*/  LDL.LU R165, [R1+0x56c] ;  /* 0x00056c0001a57983 */ /* 0x000ea80000300800 */
[----:B------:R-:W4:Y:S04]  /*a980*/  LDL.LU R230, [R1+0x504] ;  /* 0x0005040001e67983 */ /* 0x000f280000300800 */
[----:B------:R-:W3:Y:S04]  /*a990*/  LDL.LU R232, [R1+0x4fc] ;  /* 0x0004fc0001e87983 */ /* 0x000ee80000300800 */
[----:B------:R-:W2:Y:S04]  /*a9a0*/  LDL.LU R248, [R1+0x4f4] ;  /* 0x0004f40001f87983 */ /* 0x000ea80000300800 */
        /* <DEDUP_REMOVED lines=10> */
[----:B------:R-:W2:Y:S01]  /*aa50*/  LDL.LU R193, [R1+0x4bc] ;  /* 0x0004bc0001c17983 */ /* 0x000ea20000300800 */
[----:B------:R-:W-:-:S02]  /*aa60*/  R2UR UR56, R166 ;  /* 0x00000000a63872ca */ /* 0x000fc400000e0000 */
[----:B------:R-:W0:Y:S01]  /*aa70*/  LDC R166, c[0x0][0x238] ;  /* 0x00008e00ffa67b82 */ /* 0x000e220000000800 */
[----:B------:R-:W2:Y:S04]  /*aa80*/  LDL.LU R225, [R1+0x4e0] ;  /* 0x0004e00001e17983 */ /* 0x000ea80000300800 */
[----:B------:R-:W2:Y:S01]  /*aa90*/  LDL.LU R226, [R1+0x4b4] ;  /* 0x0004b40001e27983 */ /* 0x000ea20000300800 */
[----:B0-----:R-:W-:-:S04]  /*aaa0*/  IMAD.SHL.U32 R166, R166, 0x40, RZ ;  /* 0x00000040a6a67824 */ /* 0x001fc800078e00ff */
[----:B------:R-:W-:-:S05]  /*aab0*/  IMAD.SHL.U32 R166, R166, 0x2, RZ ;  /* 0x00000002a6a67824 */ /* 0x000fca00078e00ff */
[-C--:B------:R-:W-:Y:S02]  /*aac0*/  IADD3 R190, P1, R190, R166.reuse, RZ ;  /* 0x000000a6bebe7210 */ /* 0x080fe40007f3e0ff */
[-C--:B----4-:R-:W-:Y:S02]  /*aad0*/  IADD3 R230, P3, R230, R166.reuse, RZ ;  /* 0x000000a6e6e67210 */ /* 0x090fe40007f7e0ff */
[----:B---3--:R-:W-:-:S03]  /*aae0*/  IADD3 R232, P4, R232, R166, RZ ;  /* 0x000000a6e8e87210 */ /* 0x008fc60007f9e0ff */
[----:B------:R-:W-:Y:S01]  /*aaf0*/  STL [R1+0x504], R230 ;  /* 0x000504e601007387 */ /* 0x000fe20000100800 */
[----:B--2---:R-:W-:-:S03]  /*ab00*/  IADD3 R248, P5, R248, R166, RZ ;  /* 0x000000a6f8f87210 */ /* 0x004fc60007fbe0ff */
[----:B------:R-:W2:Y:S04]  /*ab10*/  LDL.LU R241, [R1+0x4d8] ;  /* 0x0004d80001f17983 */ /* 0x000ea80000300800 */
[----:B------:R-:W-:Y:S04]  /*ab20*/  STL [R1+0x4fc], R232 ;  /* 0x0004fce801007387 */ /* 0x000fe80000100800 */
[----:B------:R-:W3:Y:S04]  /*ab30*/  LDL.LU R242, [R1+0x4ac] ;  /* 0x0004ac0001f27983 */ /* 0x000ee80000300800 */
[----:B------:R-:W4:Y:S04]  /*ab40*/  LDL.LU R182, [R1+0x4d0] ;  /* 0x0004d00001b67983 */ /* 0x000f280000300800 */
[----:B------:R-:W4:Y:S04]  /*ab50*/  LDL.LU R183, [R1+0x4a4] ;  /* 0x0004a40001b77983 */ /* 0x000f280000300800 */
[----:B------:R0:W-:Y:S04]  /*ab60*/  STL [R1+0x4f4], R248 ;  /* 0x0004f4f801007387 */ /* 0x0001e80000100800 */
[----:B------:R-:W4:Y:S04]  /*ab70*/  LDL.LU R227, [R1+0x4c8] ;  /* 0x0004c80001e37983 */ /* 0x000f280000300800 */
[----:B------:R-:W4:Y:S04]  /*ab80*/  LDL.LU R228, [R1+0x49c] ;  /* 0x00049c0001e47983 */ /* 0x000f280000300800 */
[----:B------:R-:W4:Y:S04]  /*ab90*/  LDL.LU R244, [R1+0x4c0] ;  /* 0x0004c00001f47983 */ /* 0x000f280000300800 */
[----:B------:R-:W4:Y:S04]  /*aba0*/  LDL.LU R245, [R1+0x494] ;  /* 0x0004940001f57983 */ /* 0x000f280000300800 */
[----:B------:R-:W4:Y:S01]  /*abb0*/  LDL.LU R214, [R1+0x4b8] ;  /* 0x0004b80001d67983 */ /* 0x000f220000300800 */
[----:B------:R-:W-:-:S03]  /*abc0*/  IADD3 R247, P6, R247, R166, RZ ;  /* 0x000000a6f7f77210 */ /* 0x000fc60007fde0ff */
[----:B0-----:R-:W4:Y:S01]  /*abd0*/  LDL.LU R248, [R1+0x48c] ;  /* 0x00048c0001f87983 */ /* 0x001f220000300800 */
[----:B------:R-:W-:-:S03]  /*abe0*/  IMAD.X R191, R191, 0x1, R165, P1 ;  /* 0x00000001bfbf7824 */ /* 0x000fc600008e06a5 */
[----:B------:R-:W4:Y:S01]  /*abf0*/  LDL.LU R215, [R1+0x4b0] ;  /* 0x0004b00001d77983 */ /* 0x000f220000300800 */
[----:B------:R-:W-:Y:S01]  /*ac00*/  IMAD.X R192, R192, 0x1, R165, P3 ;  /* 0x00000001c0c07824 */ /* 0x000fe200018e06a5 */
[-C--:B------:R-:W-:Y:S02]  /*ac10*/  IADD3 R178, P1, R178, R166.reuse, RZ ;  /* 0x000000a6b2b27210 */ /* 0x080fe40007f3e0ff */
[----:B------:R-:W4:Y:S04]  /*ac20*/  LDL.LU R230, [R1+0x484] ;  /* 0x0004840001e67983 */ /* 0x000f280000300800 */
[----:B------:R-:W4:Y:S04]  /*ac30*/  LDL.LU R232, [R1+0x4a8] ;  /* 0x0004a80001e87983 */ /* 0x000f280000300800 */
[----:B------:R0:W-:Y:S01]  /*ac40*/  STL [R1+0x4ec], R247 ;  /* 0x0004ecf701007387 */ /* 0x0001e20000100800 */
[----:B------:R-:W-:-:S03]  /*ac50*/  IADD3 R179, P2, R179, R166, RZ ;  /* 0x000000a6b3b37210 */ /* 0x000fc60007f5e0ff */
[----:B0-----:R-:W4:Y:S04]  /*ac60*/  LDL.LU R247, [R1+0x47c] ;  /* 0x00047c0001f77983 */ /* 0x001f280000300800 */
[----:B------:R0:W-:Y:S04]  /*ac70*/  STL [R1+0x500], R192 ;  /* 0x000500c001007387 */ /* 0x0001e80000100800 */
[----:B------:R-:W-:Y:S01]  /*ac80*/  STL [R1+0x4e4], R178 ;  /* 0x0004e4b201007387 */ /* 0x000fe20000100800 */
[----:B------:R-:W-:-:S03]  /*ac90*/  IADD3 R223, P3, R223, R166, RZ ;  /* 0x000000a6dfdf7210 */ /* 0x000fc60007f7e0ff */
[----:B0-----:R-:W4:Y:S01]  /*aca0*/  LDL.LU R192, [R1+0x4a0] ;  /* 0x0004a00001c07983 */ /* 0x001f220000300800 */
[--C-:B------:R-:W-:Y:S01]  /*acb0*/  IMAD.X R224, R224, 0x1, R165.reuse, P4 ;  /* 0x00000001e0e07824 */ /* 0x100fe200020e06a5 */
[-C--:B------:R-:W-:Y:S01]  /*acc0*/  IADD3 R239, P4, R239, R166.reuse, RZ ;  /* 0x000000a6efef7210 */ /* 0x080fe20007f9e0ff */
[--C-:B------:R-:W-:Y:S01]  /*acd0*/  IMAD.X R240, R240, 0x1, R165.reuse, P5 ;  /* 0x00000001f0f07824 */ /* 0x100fe200028e06a5 */
[----:B------:R-:W-:Y:S01]  /*ace0*/  STL [R1+0x4dc], R179 ;  /* 0x0004dcb301007387 */ /* 0x000fe20000100800 */
[----:B------:R-:W-:Y:S01]  /*acf0*/  IMAD.X R181, R181, 0x1, R165, P6 ;  /* 0x00000001b5b57824 */ /* 0x000fe200030e06a5 */
[-C--:B------:R-:W-:Y:S02]  /*ad00*/  IADD3 R193, P6, R193, R166.reuse, RZ ;  /* 0x000000a6c1c17210 */ /* 0x080fe40007fde0ff */
[----:B------:R-:W-:Y:S01]  /*ad10*/  STL [R1+0x4d4], R223 ;  /* 0x0004d4df01007387 */ /* 0x000fe20000100800 */
[----:B------:R-:W-:-:S03]  /*ad20*/  IADD3 R180, P5, R180, R166, RZ ;  /* 0x000000a6b4b47210 */ /* 0x000fc60007fbe0ff */
[----:B------:R-:W-:Y:S04]  /*ad30*/  STL [R1+0x4f8], R224 ;  /* 0x0004f8e001007387 */ /* 0x000fe80000100800 */
[----:B------:R-:W-:Y:S04]  /*ad40*/  STL [R1+0x4cc], R239 ;  /* 0x0004ccef01007387 */ /* 0x000fe80000100800 */
[----:B------:R-:W-:Y:S04]  /*ad50*/  STL [R1+0x4f0], R240 ;  /* 0x0004f0f001007387 */ /* 0x000fe80000100800 */
[----:B------:R0:W-:Y:S04]  /*ad60*/  STL [R1+0x4bc], R193 ;  /* 0x0004bcc101007387 */ /* 0x0001e80000100800 */
[----:B------:R-:W-:Y:S04]  /*ad70*/  STL [R1+0x4c4], R180 ;  /* 0x0004c4b401007387 */ /* 0x000fe80000100800 */
[----:B0-----:R-:W4:Y:S01]  /*ad80*/  LDL.LU R193, [R1+0x474] ;  /* 0x0004740001c17983 */ /* 0x001f220000300800 */
[----:B------:R-:W-:Y:S01]  /*ad90*/  IMAD.X R225, R225, 0x1, R165, P1 ;  /* 0x00000001e1e17824 */ /* 0x000fe200008e06a5 */
[----:B------:R-:W-:-:S02]  /*ada0*/  IADD3 R226, P1, R226, R166, RZ ;  /* 0x000000a6e2e27210 */ /* 0x000fc40007f3e0ff */
[----:B------:R-:W-:Y:S04]  /*adb0*/  STL [R1+0x4e8], R181 ;  /* 0x0004e8b501007387 */ /* 0x000fe80000100800 */
[----:B------:R-:W-:Y:S04]  /*adc0*/  STL [R1+0x4e0], R225 ;  /* 0x0004e0e101007387 */ /* 0x000fe80000100800 */
[----:B------:R-:W-:Y:S01]  /*add0*/  STL [R1+0x4b4], R226 ;  /* 0x0004b4e201007387 */ /* 0x000fe20000100800 */
[----:B--2---:R-:W-:Y:S01]  /*ade0*/  IMAD.X R241, R241, 0x1, R165, P2 ;  /* 0x00000001f1f17824 */ /* 0x004fe200010e06a5 */
[----:B---3--:R-:W-:-:S04]  /*adf0*/  IADD3 R242, P2, R242, R166, RZ ;  /* 0x000000a6f2f27210 */ /* 0x008fc80007f5e0ff */
[----:B------:R-:W-:Y:S01]  /*ae00*/  STL [R1+0x4d8], R241 ;  /* 0x0004d8f101007387 */ /* 0x000fe20000100800 */
[----:B----4-:R-:W-:-:S03]  /*ae10*/  IMAD.X R182, R182, 0x1, R165, P3 ;  /* 0x00000001b6b67824 */ /* 0x010fc600018e06a5 */
[----:B------:R-:W-:Y:S01]  /*ae20*/  STL [R1+0x4ac], R242 ;  /* 0x0004acf201007387 */ /* 0x000fe20000100800 */
[----:B------:R-:W-:-:S03]  /*ae30*/  IADD3 R183, P3, R183, R166, RZ ;  /* 0x000000a6b7b77210 */ /* 0x000fc60007f7e0ff */
[----:B------:R-:W-:Y:S01]  /*ae40*/  STL [R1+0x4d0], R182 ;  /* 0x0004d0b601007387 */ /* 0x000fe20000100800 */
[----:B------:R-:W-:-:S03]  /*ae50*/  IMAD.X R227, R227, 0x1, R165, P4 ;  /* 0x00000001e3e37824 */ /* 0x000fc600020e06a5 */
[----:B------:R-:W-:Y:S01]  /*ae60*/  STL [R1+0x4a4], R183 ;  /* 0x0004a4b701007387 */ /* 0x000fe20000100800 */
[----:B------:R-:W-:-:S03]  /*ae70*/  IADD3 R228, P4, R228, R166, RZ ;  /* 0x000000a6e4e47210 */ /* 0x000fc60007f9e0ff */
[----:B------:R-:W-:Y:S01]  /*ae80*/  STL [R1+0x4c8], R227 ;  /* 0x0004c8e301007387 */ /* 0x000fe20000100800 */
[----:B------:R-:W-:-:S03]  /*ae90*/  IMAD.X R244, R244, 0x1, R165, P5 ;  /* 0x00000001f4f47824 */ /* 0x000fc600028e06a5 */
[----:B------:R-:W-:Y:S01]  /*aea0*/  STL [R1+0x49c], R228 ;  /* 0x00049ce401007387 */ /* 0x000fe20000100800 */
[-C--:B------:R-:W-:Y:S01]  /*aeb0*/  IADD3 R245, P5, R245, R166.reuse, RZ ;  /* 0x000000a6f5f57210 */ /* 0x080fe20007fbe0ff */
[--C-:B------:R-:W-:Y:S01]  /*aec0*/  IMAD.X R214, R214, 0x1, R165.reuse, P6 ;  /* 0x00000001d6d67824 */ /* 0x100fe200030e06a5 */
[----:B------:R-:W-:Y:S01]  /*aed0*/  IADD3 R248, P6, R248, R166, RZ ;  /* 0x000000a6f8f87210 */ /* 0x000fe20007fde0ff */
[----:B------:R-:W-:Y:S01]  /*aee0*/  STL [R1+0x4c0], R244 ;  /* 0x0004c0f401007387 */ /* 0x000fe20000100800 */
[----:B------:R-:W-:-:S03]  /*aef0*/  IMAD.X R215, R215, 0x1, R165, P1 ;  /* 0x00000001d7d77824 */ /* 0x000fc600008e06a5 */
[----:B------:R0:W-:Y:S01]  /*af00*/  STL [R1+0x48c], R248 ;  /* 0x00048cf801007387 */ /* 0x0001e20000100800 */
[----:B------:R-:W-:-:S03]  /*af10*/  IADD3 R230, P1, R230, R166, RZ ;  /* 0x000000a6e6e67210 */ /* 0x000fc60007f3e0ff */
[----:B------:R-:W-:Y:S01]  /*af20*/  STL [R1+0x494], R245 ;  /* 0x000494f501007387 */ /* 0x000fe20000100800 */
[----:B------:R-:W-:-:S03]  /*af30*/  IMAD.X R232, R232, 0x1, R165, P2 ;  /* 0x00000001e8e87824 */ /* 0x000fc600010e06a5 */
[----:B0-----:R-:W2:Y:S04]  /*af40*/  LDL.LU R248, [R1+0x498] ;  /* 0x0004980001f87983 */ /* 0x001ea80000300800 */
[----:B------:R-:W-:Y:S04]  /*af50*/  STL [R1+0x4b8], R214 ;  /* 0x0004b8d601007387 */ /* 0x000fe80000100800 */
[----:B------:R-:W-:Y:S01]  /*af60*/  STL [R1+0x4b0], R215 ;  /* 0x0004b0d701007387 */ /* 0x000fe20000100800 */
[----:B------:R-:W-:-:S03]  /*af70*/  IADD3 R247, P2, R247, R166, RZ ;  /* 0x000000a6f7f77210 */ /* 0x000fc60007f5e0ff */
[----:B------:R-:W3:Y:S04]  /*af80*/  LDL.LU R237, [R1+0x46c] ;  /* 0x00046c0001ed7983 */ /* 0x000ee80000300800 */
[----:B------:R-:W-:Y:S04]  /*af90*/  STL [R1+0x484], R230 ;  /* 0x000484e601007387 */ /* 0x000fe80000100800 */
[----:B------:R-:W4:Y:S04]  /*afa0*/  LDL.LU R238, [R1+0x490] ;  /* 0x0004900001ee7983 */ /* 0x000f280000300800 */
[----:B------:R-:W-:Y:S01]  /*afb0*/  STL [R1+0x4a8], R232 ;  /* 0x0004a8e801007387 */ /* 0x000fe20000100800 */
[----:B------:R-:W-:-:S03]  /*afc0*/  IMAD.X R192, R192, 0x1, R165, P3 ;  /* 0x00000001c0c07824 */ /* 0x000fc600018e06a5 */
[----:B------:R0:W-:Y:S04]  /*afd0*/  STL [R1+0x47c], R247 ;  /* 0x00047cf701007387 */ /* 0x0001e80000100800 */
[----:B0-----:R-:W4:Y:S04]  /*afe0*/  LDL.LU R247, [R1+0x464] ;  /* 0x0004640001f77983 */ /* 0x001f280000300800 */
[----:B------:R-:W4:Y:S04]  /*aff0*/  LDL.LU R178, [R1+0x488] ;  /* 0x0004880001b27983 */ /* 0x000f280000300800 */
[----:B------:R-:W4:Y:S04]  /*b000*/  LDL.LU R179, [R1+0x45c] ;  /* 0x00045c0001b37983 */ /* 0x000f280000300800 */
[----:B------:R-:W4:Y:S04]  /*b010*/  LDL.LU R223, [R1+0x480] ;  /* 0x0004800001df7983 */ /* 0x000f280000300800 */
[----:B------:R0:W-:Y:S04]  /*b020*/  STL [R1+0x4a0], R192 ;  /* 0x0004a0c001007387 */ /* 0x0001e80000100800 */
[----:B------:R-:W4:Y:S04]  /*b030*/  LDL.LU R224, [R1+0x454] ;  /* 0x0004540001e07983 */ /* 0x000f280000300800 */
[----:B------:R-:W4:Y:S04]  /*b040*/  LDL.LU R239, [R1+0x478] ;  /* 0x0004780001ef7983 */ /* 0x000f280000300800 */
[----:B------:R-:W4:Y:S04]  /*b050*/  LDL.LU R240, [R1+0x44c] ;  /* 0x00044c0001f07983 */ /* 0x000f280000300800 */
[----:B------:R-:W4:Y:S04]  /*b060*/  LDL.LU R180, [R1+0x470] ;  /* 0x0004700001b47983 */ /* 0x000f280000300800 */
[----:B0-----:R-:W4:Y:S01]  /*b070*/  LDL.LU R192, [R1+0x444] ;  /* 0x0004440001c07983 */ /* 0x001f220000300800 */
[----:B------:R-:W-:-:S03]  /*b080*/  IADD3 R193, P3, R193, R166, RZ ;  /* 0x000000a6c1c17210 */ /* 0x000fc60007f7e0ff */
        /* <DEDUP_REMOVED lines=13> */
[----:B0-----:R-:W4:Y:S04]  /*b160*/  LDL.LU R193, [R1+0x438] ;  /* 0x0004380001c17983 */ /* 0x001f280000300800 */
[----:B------:R-:W4:Y:S04]  /*b170*/  LDL.LU R215, [R1+0x40c] ;  /* 0x00040c0001d77983 */ /* 0x000f280000300800 */
[----:B------:R-:W4:Y:S04]  /*b180*/  LDL.LU R230, [R1+0x430] ;  /* 0x0004300001e67983 */ /* 0x000f280000300800 */
[----:B------:R-:W4:Y:S01]  /*b190*/  LDL.LU R232, [R1+0x404] ;  /* 0x0004040001e87983 */ /* 0x000f220000300800 */
[----:B--2---:R-:W-:-:S05]  /*b1a0*/  IMAD.X R248, R248, 0x1, R165, P4 ;  /* 0x00000001f8f87824 */ /* 0x004fca00020e06a5 */
[----:B------:R0:W-:Y:S01]  /*b1b0*/  STL [R1+0x498], R248 ;  /* 0x000498f801007387 */ /* 0x0001e20000100800 */
[----:B---3--:R-:W-:-:S03]  /*b1c0*/  IADD3 R237, P4, R237, R166, RZ ;  /* 0x000000a6eded7210 */ /* 0x008fc60007f9e0ff */
[----:B0-----:R-:W2:Y:S01]  /*b1d0*/  LDL.LU R248, [R1+0x428] ;  /* 0x0004280001f87983 */ /* 0x001ea20000300800 */
[--C-:B----4-:R-:W-:Y:S01]  /*b1e0*/  IMAD.X R238, R238, 0x1, R165.reuse, P5 ;  /* 0x00000001eeee7824 */ /* 0x110fe200028e06a5 */
[----:B------:R-:W-:Y:S01]  /*b1f0*/  IADD3 R247, P5, R247, R166, RZ ;  /* 0x000000a6f7f77210 */ /* 0x000fe20007fbe0ff */
[----:B------:R-:W-:-:S04]  /*b200*/  IMAD.X R178, R178, 0x1, R165, P6 ;  /* 0x00000001b2b27824 */ /* 0x000fc800030e06a5 */
[----:B------:R0:W-:Y:S01]  /*b210*/  STL [R1+0x464], R247 ;  /* 0x000464f701007387 */ /* 0x0001e20000100800 */
[----:B------:R-:W-:-:S03]  /*b220*/  IADD3 R179, P6, R179, R166, RZ ;  /* 0x000000a6b3b37210 */ /* 0x000fc60007fde0ff */
[----:B------:R-:W-:Y:S01]  /*b230*/  STL [R1+0x46c], R237 ;  /* 0x00046ced01007387 */ /* 0x000fe20000100800 */
[----:B------:R-:W-:-:S03]  /*b240*/  IMAD.X R223, R223, 0x1, R165, P1 ;  /* 0x00000001dfdf7824 */ /* 0x000fc600008e06a5 */
[----:B0-----:R-:W3:Y:S04]  /*b250*/  LDL.LU R247, [R1+0x3fc] ;  /* 0x0003fc0001f77983 */ /* 0x001ee80000300800 */
[----:B------:R-:W-:Y:S01]  /*b260*/  STL [R1+0x490], R238 ;  /* 0x000490ee01007387 */ /* 0x000fe20000100800 */
[----:B------:R-:W-:-:S03]  /*b270*/  IADD3 R224, P1, R224, R166, RZ ;  /* 0x000000a6e0e07210 */ /* 0x000fc60007f3e0ff */
[----:B------:R-:W-:Y:S01]  /*b280*/  STL [R1+0x488], R178 ;  /* 0x000488b201007387 */ /* 0x000fe20000100800 */
[----:B------:R-:W-:-:S03]  /*b290*/  IMAD.X R239, R239, 0x1, R165, P2 ;  /* 0x00000001efef7824 */ /* 0x000fc600010e06a5 */
[----:B------:R-:W-:Y:S01]  /*b2a0*/  STL [R1+0x45c], R179 ;  /* 0x00045cb301007387 */ /* 0x000fe20000100800 */
[-C--:B------:R-:W-:Y:S01]  /*b2b0*/  IADD3 R240, P2, R240, R166.reuse, RZ ;  /* 0x000000a6f0f07210 */ /* 0x080fe20007f5e0ff */
[----:B------:R-:W-:Y:S02]  /*b2c0*/  IMAD.X R180, R180, 0x1, R165, P3 ;  /* 0x00000001b4b47824 */ /* 0x000fe400018e06a5 */
[----:B------:R-:W-:Y:S01]  /*b2d0*/  STL [R1+0x480], R223 ;  /* 0x000480df01007387 */ /* 0x000fe20000100800 */
[----:B------:R-:W-:-:S03]  /*b2e0*/  IADD3 R192, P3, R192, R166, RZ ;  /* 0x000000a6c0c07210 */ /* 0x000fc60007f7e0ff */
[----:B------:R-:W-:Y:S04]  /*b2f0*/  STL [R1+0x454], R224 ;  /* 0x000454e001007387 */ /* 0x000fe80000100800 */
[----:B------:R-:W-:Y:S04]  /*b300*/  STL [R1+0x478], R239 ;  /* 0x000478ef01007387 */ /* 0x000fe80000100800 */
[----:B------:R0:W-:Y:S04]  /*b310*/  STL [R1+0x444], R192 ;  /* 0x000444c001007387 */ /* 0x0001e80000100800 */
[----:B------:R-:W-:Y:S01]  /*b320*/  STL [R1+0x44c], R240 ;  /* 0x00044cf001007387 */ /* 0x000fe20000100800 */
[----:B------:R-:W-:Y:S01]  /*b330*/  IMAD.X R181, R181, 0x1, R165, P4 ;  /* 0x00000001b5b57824 */ /* 0x000fe200020e06a5 */
[----:B------:R-:W-:-:S02]  /*b340*/  IADD3 R225, P4, R225, R166, RZ ;  /* 0x000000a6e1e17210 */ /* 0x000fc40007f9e0ff */
[----:B0-----:R-:W4:Y:S01]  /*b350*/  LDL.LU R192, [R1+0x420] ;  /* 0x0004200001c07983 */ /* 0x001f220000300800 */
[--C-:B------:R-:W-:Y:S01]  /*b360*/  IMAD.X R226, R226, 0x1, R165.reuse, P5 ;  /* 0x00000001e2e27824 */ /* 0x100fe200028e06a5 */
[----:B------:R-:W-:Y:S02]  /*b370*/  IADD3 R241, P5, R241, R166, RZ ;  /* 0x000000a6f1f17210 */ /* 0x000fe40007fbe0ff */
[----:B------:R-:W-:Y:S01]  /*b380*/  STL [R1+0x470], R180 ;  /* 0x000470b401007387 */ /* 0x000fe20000100800 */
[----:B------:R-:W-:-:S03]  /*b390*/  IMAD.X R242, R242, 0x1, R165, P6 ;  /* 0x00000001f2f27824 */ /* 0x000fc600030e06a5 */
        /* <DEDUP_REMOVED lines=13> */
[----:B------:R-:W-:-:S03]  /*b470*/  IMAD.X R193, R193, 0x1, R165, P4 ;  /* 0x00000001c1c17824 */ /* 0x000fc600020e06a5 */
[----:B------:R-:W-:Y:S04]  /*b480*/  STL [R1+0x424], R227 ;  /* 0x000424e301007387 */ /* 0x000fe80000100800 */
[----:B------:R-:W-:Y:S04]  /*b490*/  STL [R1+0x448], R228 ;  /* 0x000448e401007387 */ /* 0x000fe80000100800 */
[----:B------:R-:W-:Y:S04]  /*b4a0*/  STL [R1+0x41c], R244 ;  /* 0x00041cf401007387 */ /* 0x000fe80000100800 */
[----:B------:R0:W-:Y:S04]  /*b4b0*/  STL [R1+0x438], R193 ;  /* 0x000438c101007387 */ /* 0x0001e80000100800 */
[----:B------:R-:W-:Y:S04]  /*b4c0*/  STL [R1+0x440], R245 ;  /* 0x000440f501007387 */ /* 0x000fe80000100800 */
[----:B0-----:R-:W4:Y:S01]  /*b4d0*/  LDL.LU R193, [R1+0x3f4] ;  /* 0x0003f40001c17983 */ /* 0x001f220000300800 */
[----:B------:R-:W-:-:S02]  /*b4e0*/  IADD3 R214, P3, R214, R166, RZ ;  /* 0x000000a6d6d67210 */ /* 0x000fc40007f7e0ff */
[-C--:B------:R-:W-:Y:S01]  /*b4f0*/  IADD3 R215, P4, R215, R166.reuse, RZ ;  /* 0x000000a6d7d77210 */ /* 0x080fe20007f9e0ff */
[--C-:B------:R-:W-:Y:S01]  /*b500*/  IMAD.X R230, R230, 0x1, R165.reuse, P5 ;  /* 0x00000001e6e67824 */ /* 0x100fe200028e06a5 */
[----:B------:R-:W-:Y:S01]  /*b510*/  IADD3 R232, P5, R232, R166, RZ ;  /* 0x000000a6e8e87210 */ /* 0x000fe20007fbe0ff */
[----:B------:R-:W-:Y:S04]  /*b520*/  STL [R1+0x414], R214 ;  /* 0x000414d601007387 */ /* 0x000fe80000100800 */
[----:B------:R-:W-:Y:S04]  /*b530*/  STL [R1+0x40c], R215 ;  /* 0x00040cd701007387 */ /* 0x000fe80000100800 */
[----:B------:R-:W4:Y:S04]  /*b540*/  LDL.LU R237, [R1+0x418] ;  /* 0x0004180001ed7983 */ /* 0x000f280000300800 */
[----:B------:R-:W-:Y:S04]  /*b550*/  STL [R1+0x430], R230 ;  /* 0x000430e601007387 */ /* 0x000fe80000100800 */
[----:B------:R-:W4:Y:S04]  /*b560*/  LDL.LU R238, [R1+0x3ec] ;  /* 0x0003ec0001ee7983 */ /* 0x000f280000300800 */
[----:B------:R-:W-:Y:S01]  /*b570*/  STL [R1+0x404], R232 ;  /* 0x000404e801007387 */ /* 0x000fe20000100800 */
[----:B--2---:R-:W-:-:S05]  /*b580*/  IMAD.X R248, R248, 0x1, R165, P6 ;  /* 0x00000001f8f87824 */ /* 0x004fca00030e06a5 */
[----:B------:R0:W-:Y:S04]  /*b590*/  STL [R1+0x428], R248 ;  /* 0x000428f801007387 */ /* 0x0001e80000100800 */
[----:B0-----:R-:W2:Y:S04]  /*b5a0*/  LDL.LU R248, [R1+0x410] ;  /* 0x0004100001f87983 */ /* 0x001ea80000300800 */
[----:B------:R-:W2:Y:S04]  /*b5b0*/  LDL.LU R178, [R1+0x3e4] ;  /* 0x0003e40001b27983 */ /* 0x000ea80000300800 */
[----:B------:R-:W2:Y:S04]  /*b5c0*/  LDL.LU R179, [R1+0x408] ;  /* 0x0004080001b37983 */ /* 0x000ea80000300800 */
[----:B------:R-:W2:Y:S01]  /*b5d0*/  LDL.LU R223, [R1+0x3dc] ;  /* 0x0003dc0001df7983 */ /* 0x000ea20000300800 */
[----:B---3--:R-:W-:-:S05]  /*b5e0*/  IADD3 R247, P6, R247, R166, RZ ;  /* 0x000000a6f7f77210 */ /* 0x008fca0007fde0ff */
[----:B------:R0:W-:Y:S04]  /*b5f0*/  STL [R1+0x3fc], R247 ;  /* 0x0003fcf701007387 */ /* 0x0001e80000100800 */
[----:B------:R-:W3:Y:S04]  /*b600*/  LDL.LU R224, [R1+0x400] ;  /* 0x0004000001e07983 */ /* 0x000ee80000300800 */
[----:B------:R-:W3:Y:S04]  /*b610*/  LDL.LU R239, [R1+0x3d4] ;  /* 0x0003d40001ef7983 */ /* 0x000ee80000300800 */
[----:B------:R-:W3:Y:S04]  /*b620*/  LDL.LU R240, [R1+0x3f8] ;  /* 0x0003f80001f07983 */ /* 0x000ee80000300800 */
[----:B------:R-:W3:Y:S04]  /*b630*/  LDL.LU R180, [R1+0x3cc] ;  /* 0x0003cc0001b47983 */ /* 0x000ee80000300800 */
[----:B0-----:R-:W3:Y:S04]  /*b640*/  LDL.LU R247, [R1+0x3f0] ;  /* 0x0003f00001f77983 */ /* 0x001ee80000300800 */
[----:B------:R-:W3:Y:S04]  /*b650*/  LDL.LU R181, [R1+0x3c4] ;  /* 0x0003c40001b57983 */ /* 0x000ee80000300800 */
[----:B------:R-:W3:Y:S04]  /*b660*/  LDL.LU R225, [R1+0x3e8] ;  /* 0x0003e80001e17983 */ /* 0x000ee80000300800 */
[----:B------:R-:W3:Y:S01]  /*b670*/  LDL.LU R226, [R1+0x3b0] ;  /* 0x0003b00001e27983 */ /* 0x000ee20000300800 */
[----:B----4-:R-:W-:-:S05]  /*b680*/  IMAD.X R192, R192, 0x1, R165, P1 ;  /* 0x00000001c0c07824 */ /* 0x010fca00008e06a5 */
        /* <DEDUP_REMOVED lines=14> */
[----:B------:R-:W-:-:S05]  /*b770*/  IADD3 R193, P1, R193, R166, RZ ;  /* 0x000000a6c1c17210 */ /* 0x000fca0007f3e0ff */
[----:B------:R0:W-:Y:S04]  /*b780*/  STL [R1+0x3f4], R193 ;  /* 0x0003f4c101007387 */ /* 0x0001e80000100800 */
[----:B0-----:R-:W4:Y:S01]  /*b790*/  LDL.LU R193, [R1+0x378] ;  /* 0x0003780001c17983 */ /* 0x001f220000300800 */
[--C-:B------:R-:W-:Y:S01]  /*b7a0*/  IMAD.X R237, R237, 0x1, R165.reuse, P2 ;  /* 0x00000001eded7824 */ /* 0x100fe200010e06a5 */
[-C--:B------:R-:W-:Y:S01]  /*b7b0*/  IADD3 R238, P2, R238, R166.reuse, RZ ;  /* 0x000000a6eeee7210 */ /* 0x080fe20007f5e0ff */
[----:B--2---:R-:W-:Y:S01]  /*b7c0*/  IMAD.X R248, R248, 0x1, R165, P3 ;  /* 0x00000001f8f87824 */ /* 0x004fe200018e06a5 */
[----:B------:R-:W-:-:S04]  /*b7d0*/  IADD3 R178, P3, R178, R166, RZ ;  /* 0x000000a6b2b27210 */ /* 0x000fc80007f7e0ff */
[----:B------:R0:W-:Y:S01]  /*b7e0*/  STL [R1+0x410], R248 ;  /* 0x000410f801007387 */ /* 0x0001e20000100800 */
[----:B------:R-:W-:-:S03]  /*b7f0*/  IMAD.X R179, R179, 0x1, R165, P4 ;  /* 0x00000001b3b37824 */ /* 0x000fc600020e06a5 */
[----:B------:R-:W-:Y:S01]  /*b800*/  STL [R1+0x418], R237 ;  /* 0x000418ed01007387 */ /* 0x000fe20000100800 */
[----:B------:R-:W-:-:S03]  /*b810*/  IADD3 R223, P4, R223, R166, RZ ;  /* 0x000000a6dfdf7210 */ /* 0x000fc60007f9e0ff */
[----:B0-----:R-:W2:Y:S04]  /*b820*/  LDL.LU R248, [R1+0x39c] ;  /* 0x00039c0001f87983 */ /* 0x001ea80000300800 */
[----:B------:R-:W-:Y:S04]  /*b830*/  STL [R1+0x3ec], R238 ;  /* 0x0003ecee01007387 */ /* 0x000fe80000100800 */
[----:B------:R-:W-:Y:S04]  /*b840*/  STL [R1+0x3e4], R178 ;  /* 0x0003e4b201007387 */ /* 0x000fe80000100800 */
[----:B------:R-:W-:Y:S01]  /*b850*/  STL [R1+0x408], R179 ;  /* 0x000408b301007387 */ /* 0x000fe20000100800 */
[----:B---3--:R-:W-:-:S03]  /*b860*/  IMAD.X R224, R224, 0x1, R165, P5 ;  /* 0x00000001e0e07824 */ /* 0x008fc600028e06a5 */
[----:B------:R-:W-:Y:S01]  /*b870*/  STL [R1+0x3dc], R223 ;  /* 0x0003dcdf01007387 */ /* 0x000fe20000100800 */
[----:B------:R-:W-:-:S03]  /*b880*/  IADD3 R239, P5, R239, R166, RZ ;  /* 0x000000a6efef7210 */ /* 0x000fc60007fbe0ff */
[----:B------:R-:W-:Y:S01]  /*b890*/  STL [R1+0x400], R224 ;  /* 0x000400e001007387 */ /* 0x000fe20000100800 */
[----:B------:R-:W-:-:S03]  /*b8a0*/  IMAD.X R240, R240, 0x1, R165, P6 ;  /* 0x00000001f0f07824 */ /* 0x000fc600030e06a5 */
[----:B------:R-:W-:Y:S01]  /*b8b0*/  STL [R1+0x3d4], R239 ;  /* 0x0003d4ef01007387 */ /* 0x000fe20000100800 */
[-C--:B------:R-:W-:Y:S01]  /*b8c0*/  IADD3 R180, P6, R180, R166.reuse, RZ ;  /* 0x000000a6b4b47210 */ /* 0x080fe20007fde0ff */
[----:B------:R-:W-:Y:S01]  /*b8d0*/  IMAD.X R247, R247, 0x1, R165, P1 ;  /* 0x00000001f7f77824 */ /* 0x000fe200008e06a5 */
[----:B------:R-:W-:-:S04]  /*b8e0*/  IADD3 R181, P1, R181, R166, RZ ;  /* 0x000000a6b5b57210 */ /* 0x000fc80007f3e0ff */
[----:B------:R0:W-:Y:S01]  /*b8f0*/  STL [R1+0x3f0], R247 ;  /* 0x0003f0f701007387 */ /* 0x0001e20000100800 */
[----:B------:R-:W-:-:S03]  /*b900*/  IMAD.X R225, R225, 0x1, R165, P2 ;  /* 0x00000001e1e17824 */ /* 0x000fc600010e06a5 */
[----:B------:R-:W-:Y:S01]  /*b910*/  STL [R1+0x3f8], R240 ;  /* 0x0003f8f001007387 */ /* 0x000fe20000100800 */
[----:B------:R-:W-:-:S03]  /*b920*/  IADD3 R226, P2, R226, R166, RZ ;  /* 0x000000a6e2e27210 */ /* 0x000fc60007f5e0ff */
[----:B0-----:R-:W3:Y:S04]  /*b930*/  LDL.LU R247, [R1+0x370] ;  /* 0x0003700001f77983 */ /* 0x001ee80000300800 */
        /* <DEDUP_REMOVED lines=22> */
[----:B------:R0:W-:Y:S01]  /*baa0*/  STL [R1+0x388], R192 ;  /* 0x000388c001007387 */ /* 0x0001e20000100800 */
[----:B------:R-:W-:-:S03]  /*bab0*/  IADD3 R230, P2, R230, R166, RZ ;  /* 0x000000a6e6e67210 */ /* 0x000fc60007f5e0ff */
[----:B------:R-:W-:Y:S01]  /*bac0*/  STL [R1+0x390], R245 ;  /* 0x000390f501007387 */ /* 0x000fe20000100800 */
[----:B------:R-:W-:-:S03]  /*bad0*/  IMAD.X R232, R232, 0x1, R165, P3 ;  /* 0x00000001e8e87824 */ /* 0x000fc600018e06a5 */
[----:B0-----:R-:W4:Y:S04]  /*bae0*/  LDL.LU R192, [R1+0x394] ;  /* 0x0003940001c07983 */ /* 0x001f280000300800 */
[----:B------:R-:W-:Y:S04]  /*baf0*/  STL [R1+0x3c0], R214 ;  /* 0x0003c0d601007387 */ /* 0x000fe80000100800 */
[----:B------:R-:W-:Y:S04]  /*bb00*/  STL [R1+0x3ac], R215 ;  /* 0x0003acd701007387 */ /* 0x000fe80000100800 */
[----:B------:R0:W-:Y:S01]  /*bb10*/  STL [R1+0x3a4], R232 ;  /* 0x0003a4e801007387 */ /* 0x0001e20000100800 */
[----:B------:R-:W-:-:S03]  /*bb20*/  IADD3 R193, P3, R193, R166, RZ ;  /* 0x000000a6c1c17210 */ /* 0x000fc60007f7e0ff */
[----:B------:R-:W-:Y:S04]  /*bb30*/  STL [R1+0x380], R230 ;  /* 0x000380e601007387 */ /* 0x000fe80000100800 */
[----:B0-----:R-:W4:Y:S04]  /*bb40*/  LDL.LU R232, [R1+0x368] ;  /* 0x0003680001e87983 */ /* 0x001f280000300800 */
[----:B------:R0:W-:Y:S04]  /*bb50*/  STL [R1+0x378], R193 ;  /* 0x000378c101007387 */ /* 0x0001e80000100800 */
[----:B0-----:R-:W4:Y:S04]  /*bb60*/  LDL.LU R193, [R1+0x38c] ;  /* 0x00038c0001c17983 */ /* 0x001f280000300800 */
[----:B------:R-:W4:Y:S04]  /*bb70*/  LDL.LU R238, [R1+0x360] ;  /* 0x0003600001ee7983 */ /* 0x000f280000300800 */
[----:B------:R-:W4:Y:S04]  /*bb80*/  LDL.LU R178, [R1+0x384] ;  /* 0x0003840001b27983 */ /* 0x000f280000300800 */
[----:B------:R-:W4:Y:S01]  /*bb90*/  LDL.LU R179, [R1+0x358] ;  /* 0x0003580001b37983 */ /* 0x000f220000300800 */
[----:B--2---:R-:W-:-:S05]  /*bba0*/  IMAD.X R248, R248, 0x1, R165, P4 ;  /* 0x00000001f8f87824 */ /* 0x004fca00020e06a5 */
[----:B------:R0:W-:Y:S04]  /*bbb0*/  STL [R1+0x39c], R248 ;  /* 0x00039cf801007387 */ /* 0x0001e80000100800 */
[----:B------:R-:W2:Y:S04]  /*bbc0*/  LDL.LU R223, [R1+0x37c] ;  /* 0x00037c0001df7983 */ /* 0x000ea80000300800 */
[----:B------:R-:W2:Y:S04]  /*bbd0*/  LDL.LU R224, [R1+0x350] ;  /* 0x0003500001e07983 */ /* 0x000ea80000300800 */
[----:B------:R-:W2:Y:S04]  /*bbe0*/  LDL.LU R239, [R1+0x374] ;  /* 0x0003740001ef7983 */ /* 0x000ea80000300800 */
[----:B------:R-:W2:Y:S04]  /*bbf0*/  LDL.LU R240, [R1+0x348] ;  /* 0x0003480001f07983 */ /* 0x000ea80000300800 */
        /* <DEDUP_REMOVED lines=21> */
[----:B0-----:R-:W4:Y:S01]  /*bd50*/  LDL.LU R192, [R1+0x300] ;  /* 0x0003000001c07983 */ /* 0x001f220000300800 */
[----:B------:R-:W-:-:S05]  /*bd60*/  IADD3 R232, P5, R232, R166, RZ ;  /* 0x000000a6e8e87210 */ /* 0x000fca0007fbe0ff */
[----:B------:R0:W-:Y:S01]  /*bd70*/  STL [R1+0x368], R232 ;  /* 0x000368e801007387 */ /* 0x0001e20000100800 */
[----:B------:R-:W-:-:S03]  /*bd80*/  IMAD.X R193, R193, 0x1, R165, P6 ;  /* 0x00000001c1c17824 */ /* 0x000fc600030e06a5 */
[----:B0-----:R-:W4:Y:S04]  /*bd90*/  LDL.LU R232, [R1+0x324] ;  /* 0x0003240001e87983 */ /* 0x001f280000300800 */
[----:B------:R0:W-:Y:S04]  /*bda0*/  STL [R1+0x38c], R193 ;  /* 0x00038cc101007387 */ /* 0x0001e80000100800 */
[----:B0-----:R-:W4:Y:S01]  /*bdb0*/  LDL.LU R193, [R1+0x2f8] ;  /* 0x0002f80001c17983 */ /* 0x001f220000300800 */
[-C--:B------:R-:W-:Y:S01]  /*bdc0*/  IADD3 R238, P6, R238, R166.reuse, RZ ;  /* 0x000000a6eeee7210 */ /* 0x080fe20007fde0ff */
[----:B------:R-:W-:Y:S01]  /*bdd0*/  IMAD.X R178, R178, 0x1, R165, P1 ;  /* 0x00000001b2b27824 */ /* 0x000fe200008e06a5 */
[----:B------:R-:W-:-:S03]  /*bde0*/  IADD3 R179, P1, R179, R166, RZ ;  /* 0x000000a6b3b37210 */ /* 0x000fc60007f3e0ff */
[----:B------:R-:W-:Y:S04]  /*bdf0*/  STL [R1+0x360], R238 ;  /* 0x000360ee01007387 */ /* 0x000fe80000100800 */
[----:B------:R-:W-:Y:S04]  /*be00*/  STL [R1+0x384], R178 ;  /* 0x000384b201007387 */ /* 0x000fe80000100800 */
[----:B------:R-:W-:Y:S01]  /*be10*/  STL [R1+0x358], R179 ;  /* 0x000358b301007387 */ /* 0x000fe20000100800 */
[----:B--2---:R-:W-:Y:S01]  /*be20*/  IMAD.X R223, R223, 0x1, R165, P2 ;  /* 0x00000001dfdf7824 */ /* 0x004fe200010e06a5 */
[----:B------:R-:W-:-:S04]  /*be30*/  IADD3 R224, P2, R224, R166, RZ ;  /* 0x000000a6e0e07210 */ /* 0x000fc80007f5e0ff */
        /* <DEDUP_REMOVED lines=37> */
[----:B0-----:R-:W3:Y:S04]  /*c090*/  LDL.LU R247, [R1+0x2f0] ;  /* 0x0002f00001f77983 */ /* 0x001ee80000300800 */
[----:B------:R-:W-:Y:S04]  /*c0a0*/  STL [R1+0x33c], R245 ;  /* 0x00033cf501007387 */ /* 0x000fe80000100800 */
[----:B------:R-:W-:Y:S01]  /*c0b0*/  STL [R1+0x334], R214 ;  /* 0x000334d601007387 */ /* 0x000fe20000100800 */
[----:B----4-:R-:W-:-:S05]  /*c0c0*/  IADD3 R192, P6, R192, R166, RZ ;  /* 0x000000a6c0c07210 */ /* 0x010fca0007fde0ff */
[----:B------:R0:W-:Y:S04]  /*c0d0*/  STL [R1+0x300], R192 ;  /* 0x000300c001007387 */ /* 0x0001e80000100800 */
[----:B------:R-:W-:Y:S04]  /*c0e0*/  STL [R1+0x308], R215 ;  /* 0x000308d701007387 */ /* 0x000fe80000100800 */
[----:B0-----:R-:W4:Y:S01]  /*c0f0*/  LDL.LU R192, [R1+0x314] ;  /* 0x0003140001c07983 */ /* 0x001f220000300800 */
[----:B------:R-:W-:-:S03]  /*c100*/  IMAD.X R232, R232, 0x1, R165, P1 ;  /* 0x00000001e8e87824 */ /* 0x000fc600008e06a5 */
[----:B------:R-:W-:Y:S04]  /*c110*/  STL [R1+0x32c], R230 ;  /* 0x00032ce601007387 */ /* 0x000fe80000100800 */
[----:B------:R0:W-:Y:S01]  /*c120*/  STL [R1+0x324], R232 ;  /* 0x000324e801007387 */ /* 0x0001e20000100800 */
[----:B------:R-:W-:-:S03]  /*c130*/  IADD3 R193, P1, R193, R166, RZ ;  /* 0x000000a6c1c17210 */ /* 0x000fc60007f3e0ff */
        /* <DEDUP_REMOVED lines=30> */
[----:B0-----:R-:W3:Y:S01]  /*c320*/  LDL.LU R247, [R1+0x2ac] ;  /* 0x0002ac0001f77983 */ /* 0x001ee20000300800 */
[----:B----4-:R-:W-:-:S05]  /*c330*/  IMAD.X R192, R192, 0x1, R165, P3 ;  /* 0x00000001c0c07824 */ /* 0x010fca00018e06a5 */
[----:B------:R0:W-:Y:S04]  /*c340*/  STL [R1+0x314], R192 ;  /* 0x000314c001007387 */ /* 0x0001e80000100800 */
[----:B0-----:R-:W4:Y:S01]  /*c350*/  LDL.LU R192, [R1+0x280] ;  /* 0x0002800001c07983 */ /* 0x001f220000300800 */
[----:B------:R-:W-:Y:S01]  /*c360*/  IADD3 R232, P3, R232, R166, RZ ;  /* 0x000000a6e8e87210 */ /* 0x000fe20007f7e0ff */
[----:B------:R-:W-:-:S04]  /*c370*/  IMAD.X R238, R238, 0x1, R165, P4 ;  /* 0x00000001eeee7824 */ /* 0x000fc800020e06a5 */
[----:B------:R0:W-:Y:S01]  /*c380*/  STL [R1+0x2e8], R232 ;  /* 0x0002e8e801007387 */ /* 0x0001e20000100800 */
[-C--:B------:R-:W-:Y:S01]  /*c390*/  IADD3 R178, P4, R178, R166.reuse, RZ ;  /* 0x000000a6b2b27210 */ /* 0x080fe20007f9e0ff */
[----:B------:R-:W-:Y:S02]  /*c3a0*/  IMAD.X R179, R179, 0x1, R165, P5 ;  /* 0x00000001b3b37824 */ /* 0x000fe400028e06a5 */
[----:B0-----:R-:W4:Y:S01]  /*c3b0*/  LDL.LU R232, [R1+0x2a4] ;  /* 0x0002a40001e87983 */ /* 0x001f220000300800 */
        /* <DEDUP_REMOVED lines=9> */
[----:B------:R-:W-:Y:S04]  /*c450*/  STL [R1+0x2fc], R224 ;  /* 0x0002fce001007387 */ /* 0x000fe80000100800 */
[----:B------:R0:W-:Y:S04]  /*c460*/  STL [R1+0x2c8], R193 ;  /* 0x0002c8c101007387 */ /* 0x0001e80000100800 */
[----:B------:R-:W-:Y:S04]  /*c470*/  STL [R1+0x2d0], R239 ;  /* 0x0002d0ef01007387 */ /* 0x000fe80000100800 */
[----:B0-----:R-:W4:Y:S01]  /*c480*/  LDL.LU R193, [R1+0x278] ;  /* 0x0002780001c17983 */ /* 0x001f220000300800 */
[--C-:B------:R-:W-:Y:S01]  /*c490*/  IMAD.X R180, R180, 0x1, R165.reuse, P2 ;  /* 0x00000001b4b47824 */ /* 0x100fe200010e06a5 */
[-C--:B------:R-:W-:Y:S01]  /*c4a0*/  IADD3 R181, P2, R181, R166.reuse, RZ ;  /* 0x000000a6b5b57210 */ /* 0x080fe20007f5e0ff */
[--C-:B------:R-:W-:Y:S01]  /*c4b0*/  IMAD.X R225, R225, 0x1, R165.reuse, P3 ;  /* 0x00000001e1e17824 */ /* 0x100fe200018e06a5 */
[----:B------:R-:W-:Y:S04]  /*c4c0*/  STL [R1+0x2f4], R240 ;  /* 0x0002f4f001007387 */ /* 0x000fe80000100800 */
[----:B------:R-:W-:Y:S04]  /*c4d0*/  STL [R1+0x2ec], R180 ;  /* 0x0002ecb401007387 */ /* 0x000fe80000100800 */
[----:B------:R-:W-:Y:S04]  /*c4e0*/  STL [R1+0x2c0], R181 ;  /* 0x0002c0b501007387 */ /* 0x000fe80000100800 */
[----:B------:R-:W-:Y:S01]  /*c4f0*/  STL [R1+0x2e4], R225 ;  /* 0x0002e4e101007387 */ /* 0x000fe20000100800 */
[----:B--2---:R-:W-:Y:S01]  /*c500*/  IADD3 R226, P3, R226, R166, RZ ;  /* 0x000000a6e2e27210 */ /* 0x004fe20007f7e0ff */
[----:B------:R-:W-:-:S04]  /*c510*/  IMAD.X R241, R241, 0x1, R165, P4 ;  /* 0x00000001f1f17824 */ /* 0x000fc800020e06a5 */
        /* <DEDUP_REMOVED lines=22> */
[----:B------:R-:W-:Y:S01]  /*c680*/  STL [R1+0x290], R214 ;  /* 0x000290d601007387 */ /* 0x000fe20000100800 */
[----:B---3--:R-:W-:-:S05]  /*c690*/  IMAD.X R247, R247, 0x1, R165, P4 ;  /* 0x00000001f7f77824 */ /* 0x008fca00020e06a5 */
[----:B------:R0:W-:Y:S04]  /*c6a0*/  STL [R1+0x2ac], R247 ;  /* 0x0002acf701007387 */ /* 0x0001e80000100800 */
[----:B------:R-:W-:Y:S04]  /*c6b0*/  STL [R1+0x2b4], R215 ;  /* 0x0002b4d701007387 */ /* 0x000fe80000100800 */
[----:B0-----:R-:W3:Y:S04]  /*c6c0*/  LDL.LU R247, [R1+0x270] ;  /* 0x0002700001f77983 */ /* 0x001ee80000300800 */
[----:B------:R-:W-:Y:S01]  /*c6d0*/  STL [R1+0x288], R230 ;  /* 0x000288e601007387 */ /* 0x000fe20000100800 */
[----:B----4-:R-:W-:-:S05]  /*c6e0*/  IADD3 R192, P4, R192, R166, RZ ;  /* 0x000000a6c0c07210 */ /* 0x010fca0007f9e0ff */
[----:B------:R0:W-:Y:S04]  /*c6f0*/  STL [R1+0x280], R192 ;  /* 0x000280c001007387 */ /* 0x0001e80000100800 */
[----:B0-----:R-:W4:Y:S04]  /*c700*/  LDL.LU R192, [R1+0x294] ;  /* 0x0002940001c07983 */ /* 0x001f280000300800 */
[----:B------:R-:W4:Y:S01]  /*c710*/  LDL.LU R238, [R1+0x268] ;  /* 0x0002680001ee7983 */ /* 0x000f220000300800 */
[----:B------:R-:W-:-:S03]  /*c720*/  IMAD.X R232, R232, 0x1, R165, P5 ;  /* 0x00000001e8e87824 */ /* 0x000fc600028e06a5 */
[----:B------:R-:W4:Y:S04]  /*c730*/  LDL.LU R178, [R1+0x28c] ;  /* 0x00028c0001b27983 */ /* 0x000f280000300800 */
[----:B------:R-:W4:Y:S04]  /*c740*/  LDL.LU R179, [R1+0x260] ;  /* 0x0002600001b37983 */ /* 0x000f280000300800 */
[----:B------:R-:W-:Y:S04]  /*c750*/  STL [R1+0x2a4], R232 ;  /* 0x0002a4e801007387 */ /* 0x000fe80000100800 */
[----:B------:R-:W4:Y:S04]  /*c760*/  LDL.LU R223, [R1+0x284] ;  /* 0x0002840001df7983 */ /* 0x000f280000300800 */
[----:B------:R-:W4:Y:S04]  /*c770*/  LDL.LU R224, [R1+0x258] ;  /* 0x0002580001e07983 */ /* 0x000f280000300800 */
[----:B------:R-:W4:Y:S04]  /*c780*/  LDL.LU R239, [R1+0x27c] ;  /* 0x00027c0001ef7983 */ /* 0x000f280000300800 */
[----:B------:R-:W4:Y:S04]  /*c790*/  LDL.LU R240, [R1+0x250] ;  /* 0x0002500001f07983 */ /* 0x000f280000300800 */
[----:B------:R-:W4:Y:S04]  /*c7a0*/  LDL.LU R180, [R1+0x274] ;  /* 0x0002740001b47983 */ /* 0x000f280000300800 */
[----:B------:R-:W4:Y:S01]  /*c7b0*/  LDL.LU R181, [R1+0x248] ;  /* 0x0002480001b57983 */ /* 0x000f220000300800 */
[----:B------:R-:W-:-:S03]  /*c7c0*/  IADD3 R193, P5, R193, R166, RZ ;  /* 0x000000a6c1c17210 */ /* 0x000fc60007fbe0ff */
        /* <DEDUP_REMOVED lines=18> */
[----:B0-----:R-:W2:Y:S01]  /*c8f0*/  LDL.LU R248, [R1+0x208] ;  /* 0x0002080001f87983 */ /* 0x001ea20000300800 */
[----:B---3--:R-:W-:-:S05]  /*c900*/  IADD3 R247, P6, R247, R166, RZ ;  /* 0x000000a6f7f77210 */ /* 0x008fca0007fde0ff */
[----:B------:R0:W-:Y:S04]  /*c910*/  STL [R1+0x270], R247 ;  /* 0x000270f701007387 */ /* 0x0001e80000100800 */
[----:B0-----:R-:W3:Y:S01]  /*c920*/  LDL.LU R247, [R1+0x22c] ;  /* 0x00022c0001f77983 */ /* 0x001ee20000300800 */
[----:B----4-:R-:W-:Y:S01]  /*c930*/  IMAD.X R192, R192, 0x1, R165, P1 ;  /* 0x00000001c0c07824 */ /* 0x010fe200008e06a5 */
[----:B------:R-:W-:-:S04]  /*c940*/  IADD3 R238, P1, R238, R166, RZ ;  /* 0x000000a6eeee7210 */ /* 0x000fc80007f3e0ff */
[----:B------:R0:W-:Y:S01]  /*c950*/  STL [R1+0x294], R192 ;  /* 0x000294c001007387 */ /* 0x0001e20000100800 */
[--C-:B------:R-:W-:Y:S01]  /*c960*/  IMAD.X R178, R178, 0x1, R165.reuse, P2 ;  /* 0x00000001b2b27824 */ /* 0x100fe200010e06a5 */
[----:B------:R-:W-:Y:S02]  /*c970*/  IADD3 R179, P2, R179, R166, RZ ;  /* 0x000000a6b3b37210 */ /* 0x000fe40007f5e0ff */
[----:B0-----:R-:W4:Y:S01]  /*c980*/  LDL.LU R192, [R1+0x200] ;  /* 0x0002000001c07983 */ /* 0x001f220000300800 */
        /* <DEDUP_REMOVED lines=36> */
[----:B------:R0:W-:Y:S04]  /*cbd0*/  STL [R1+0x218], R193 ;  /* 0x000218c101007387 */ /* 0x0001e80000100800 */
[----:B------:R-:W-:Y:S04]  /*cbe0*/  STL [R1+0x220], R245 ;  /* 0x000220f501007387 */ /* 0x000fe80000100800 */
[----:B0-----:R-:W4:Y:S01]  /*cbf0*/  LDL.LU R193, [R1+0x224] ;  /* 0x0002240001c17983 */ /* 0x001f220000300800 */
[----:B------:R-:W-:-:S02]  /*cc00*/  IMAD.X R215, R215, 0x1, R165, P6 ;  /* 0x00000001d7d77824 */ /* 0x000fc400030e06a5 */
[----:B------:R-:W-:Y:S01]  /*cc10*/  IMAD.X R232, R232, 0x1, R165, P1 ;  /* 0x00000001e8e87824 */ /* 0x000fe200008e06a5 */
[-C--:B------:R-:W-:Y:S01]  /*cc20*/  IADD3 R230, P6, R230, R166.reuse, RZ ;  /* 0x000000a6e6e67210 */ /* 0x080fe20007fde0ff */
[----:B------:R-:W-:Y:S04]  /*cc30*/  STL [R1+0x244], R214 ;  /* 0x000244d601007387 */ /* 0x000fe80000100800 */
[----:B------:R-:W-:Y:S01]  /*cc40*/  STL [R1+0x23c], R215 ;  /* 0x00023cd701007387 */ /* 0x000fe20000100800 */
[----:B--2---:R-:W-:-:S05]  /*cc50*/  IADD3 R248, P1, R248, R166, RZ ;  /* 0x000000a6f8f87210 */ /* 0x004fca0007f3e0ff */
[----:B------:R0:W-:Y:S04]  /*cc60*/  STL [R1+0x208], R248 ;  /* 0x000208f801007387 */ /* 0x0001e80000100800 */
[----:B------:R-:W-:Y:S04]  /*cc70*/  STL [R1+0x210], R230 ;  /* 0x000210e601007387 */ /* 0x000fe80000100800 */
[----:B0-----:R-:W2:Y:S04]  /*cc80*/  LDL.LU R248, [R1+0x1f8] ;  /* 0x0001f80001f87983 */ /* 0x001ea80000300800 */
[----:B------:R-:W-:Y:S01]  /*cc90*/  STL [R1+0x234], R232 ;  /* 0x000234e801007387 */ /* 0x000fe20000100800 */
[----:B---3--:R-:W-:-:S05]  /*cca0*/  IMAD.X R247, R247, 0x1, R165, P2 ;  /* 0x00000001f7f77824 */ /* 0x008fca00010e06a5 */
[----:B------:R0:W-:Y:S04]  /*ccb0*/  STL [R1+0x22c], R247 ;  /* 0x00022cf701007387 */ /* 0x0001e80000100800 */
[----:B0-----:R-:W3:Y:S04]  /*ccc0*/  LDL.LU R247, [R1+0x21c] ;  /* 0x00021c0001f77983 */ /* 0x001ee80000300800 */
[----:B------:R-:W3:Y:S04]  /*ccd0*/  LDL.LU R237, [R1+0x1f0] ;  /* 0x0001f00001ed7983 */ /* 0x000ee80000300800 */
[----:B------:R-:W3:Y:S04]  /*cce0*/  LDL.LU R238, [R1+0x214] ;  /* 0x0002140001ee7983 */ /* 0x000ee80000300800 */
[----:B------:R-:W3:Y:S01]  /*ccf0*/  LDL.LU R178, [R1+0x1e8] ;  /* 0x0001e80001b27983 */ /* 0x000ee20000300800 */
[----:B----4-:R-:W-:-:S05]  /*cd00*/  IADD3 R192, P2, R192, R166, RZ ;  /* 0x000000a6c0c07210 */ /* 0x010fca0007f5e0ff */
        /* <DEDUP_REMOVED lines=21> */
[----:B------:R-:W4:Y:S01]  /*ce60*/  LDL.LU R230, [R1+0x1bc] ;  /* 0x0001bc0001e67983 */ /* 0x000f220000300800 */
[----:B------:R-:W-:-:S03]  /*ce70*/  IMAD.X R193, R193, 0x1, R165, P3 ;  /* 0x00000001c1c17824 */ /* 0x000fc600018e06a5 */
[----:B------:R-:W4:Y:S04]  /*ce80*/  LDL.LU R232, [R1+0x190] ;  /* 0x0001900001e87983 */ /* 0x000f280000300800 */
[----:B------:R0:W-:Y:S04]  /*ce90*/  STL [R1+0x224], R193 ;  /* 0x000224c101007387 */ /* 0x0001e80000100800 */
[----:B0-----:R-:W4:Y:S01]  /*cea0*/  LDL.LU R193, [R1+0x1b4] ;  /* 0x0001b40001c17983 */ /* 0x001f220000300800 */
[----:B--2---:R-:W-:-:S05]  /*ceb0*/  IADD3 R248, P3, R248, R166, RZ ;  /* 0x000000a6f8f87210 */ /* 0x004fca0007f7e0ff */
[----:B------:R0:W-:Y:S04]  /*cec0*/  STL [R1+0x1f8], R248 ;  /* 0x0001f8f801007387 */ /* 0x0001e80000100800 */
[----:B0-----:R-:W2:Y:S01]  /*ced0*/  LDL.LU R248, [R1+0x188] ;  /* 0x0001880001f87983 */ /* 0x001ea20000300800 */
[----:B---3--:R-:W-:Y:S01]  /*cee0*/  IMAD.X R247, R247, 0x1, R165, P4 ;  /* 0x00000001f7f77824 */ /* 0x008fe200020e06a5 */
[----:B------:R-:W-:-:S04]  /*cef0*/  IADD3 R237, P4, R237, R166, RZ ;  /* 0x000000a6eded7210 */ /* 0x000fc80007f9e0ff */
[----:B------:R0:W-:Y:S01]  /*cf00*/  STL [R1+0x21c], R247 ;  /* 0x00021cf701007387 */ /* 0x0001e20000100800 */
[--C-:B------:R-:W-:Y:S01]  /*cf10*/  IMAD.X R238, R238, 0x1, R165.reuse, P5 ;  /* 0x00000001eeee7824 */ /* 0x100fe200028e06a5 */
[----:B------:R-:W-:Y:S02]  /*cf20*/  IADD3 R178, P5, R178, R166, RZ ;  /* 0x000000a6b2b27210 */ /* 0x000fe40007fbe0ff */
        /* <DEDUP_REMOVED lines=40> */
[----:B------:R0:W-:Y:S01]  /*d1b0*/  STL [R1+0x1c4], R192 ;  /* 0x0001c4c001007387 */ /* 0x0001e20000100800 */
[----:B------:R-:W-:-:S03]  /*d1c0*/  IMAD.X R230, R230, 0x1, R165, P4 ;  /* 0x00000001e6e67824 */ /* 0x000fc600020e06a5 */
[----:B------:R-:W-:Y:S04]  /*d1d0*/  STL [R1+0x1cc], R245 ;  /* 0x0001ccf501007387 */ /* 0x000fe80000100800 */
[----:B0-----:R-:W4:Y:S04]  /*d1e0*/  LDL.LU R192, [R1+0x180] ;  /* 0x0001800001c07983 */ /* 0x001f280000300800 */
[----:B------:R-:W-:Y:S01]  /*d1f0*/  STL [R1+0x1a0], R214 ;  /* 0x0001a0d601007387 */ /* 0x000fe20000100800 */
[----:B------:R-:W-:-:S03]  /*d200*/  IMAD.X R193, R193, 0x1, R165, P5 ;  /* 0x00000001c1c17824 */ /* 0x000fc600028e06a5 */
[----:B------:R-:W-:Y:S04]  /*d210*/  STL [R1+0x198], R215 ;  /* 0x000198d701007387 */ /* 0x000fe80000100800 */
[----:B------:R0:W-:Y:S04]  /*d220*/  STL [R1+0x1b4], R193 ;  /* 0x0001b4c101007387 */ /* 0x0001e80000100800 */
[----:B------:R-:W-:Y:S04]  /*d230*/  STL [R1+0x1bc], R230 ;  /* 0x0001bce601007387 */ /* 0x000fe80000100800 */
[----:B0-----:R-:W4:Y:S01]  /*d240*/  LDL.LU R193, [R1+0x1a4] ;  /* 0x0001a40001c17983 */ /* 0x001f220000300800 */
[----:B------:R-:W-:-:S05]  /*d250*/  IADD3 R232, P4, R232, R166, RZ ;  /* 0x000000a6e8e87210 */ /* 0x000fca0007f9e0ff */
[----:B------:R-:W-:Y:S01]  /*d260*/  STL [R1+0x190], R232 ;  /* 0x000190e801007387 */ /* 0x000fe20000100800 */
[----:B--2---:R-:W-:-:S05]  /*d270*/  IADD3 R248, P5, R248, R166, RZ ;  /* 0x000000a6f8f87210 */ /* 0x004fca0007fbe0ff */
[----:B------:R0:W-:Y:S04]  /*d280*/  STL [R1+0x188], R248 ;  /* 0x000188f801007387 */ /* 0x0001e80000100800 */
[----:B0-----:R-:W2:Y:S04]  /*d290*/  LDL.LU R248, [R1+0x178] ;  /* 0x0001780001f87983 */ /* 0x001ea80000300800 */
[----:B------:R-:W2:Y:S04]  /*d2a0*/  LDL.LU R237, [R1+0x19c] ;  /* 0x00019c0001ed7983 */ /* 0x000ea80000300800 */
[----:B------:R-:W2:Y:S04]  /*d2b0*/  LDL.LU R238, [R1+0x170] ;  /* 0x0001700001ee7983 */ /* 0x000ea80000300800 */
[----:B------:R-:W2:Y:S01]  /*d2c0*/  LDL.LU R178, [R1+0x194] ;  /* 0x0001940001b27983 */ /* 0x000ea20000300800 */
[----:B---3--:R-:W-:-:S05]  /*d2d0*/  IMAD.X R247, R247, 0x1, R165, P6 ;  /* 0x00000001f7f77824 */ /* 0x008fca00030e06a5 */
        /* <DEDUP_REMOVED lines=22> */
[----:B0-----:R-:W3:Y:S01]  /*d440*/  LDL.LU R247, [R1+0x13c] ;  /* 0x00013c0001f77983 */ /* 0x001ee20000300800 */
[----:B----4-:R-:W-:-:S05]  /*d450*/  IADD3 R192, P6, R192, R166, RZ ;  /* 0x000000a6c0c07210 */ /* 0x010fca0007fde0ff */
[----:B------:R0:W-:Y:S04]  /*d460*/  STL [R1+0x180], R192 ;  /* 0x000180c001007387 */ /* 0x0001e80000100800 */
[----:B0-----:R-:W4:Y:S01]  /*d470*/  LDL.LU R192, [R1+0x110] ;  /* 0x0001100001c07983 */ /* 0x001f220000300800 */
[----:B------:R-:W-:-:S05]  /*d480*/  IMAD.X R193, R193, 0x1, R165, P1 ;  /* 0x00000001c1c17824 */ /* 0x000fca00008e06a5 */
[----:B------:R0:W-:Y:S04]  /*d490*/  STL [R1+0x1a4], R193 ;  /* 0x0001a4c101007387 */ /* 0x0001e80000100800 */
[----:B0-----:R-:W4:Y:S01]  /*d4a0*/  LDL.LU R193, [R1+0x134] ;  /* 0x0001340001c17983 */ /* 0x001f220000300800 */
[----:B--2---:R-:W-:Y:S01]  /*d4b0*/  IADD3 R248, P1, R248, R166, RZ ;  /* 0x000000a6f8f87210 */ /* 0x004fe20007f3e0ff */
[----:B------:R-:W-:-:S04]  /*d4c0*/  IMAD.X R237, R237, 0x1, R165, P2 ;  /* 0x00000001eded7824 */ /* 0x000fc800010e06a5 */
[----:B------:R0:W-:Y:S01]  /*d4d0*/  STL [R1+0x178], R248 ;  /* 0x000178f801007387 */ /* 0x0001e20000100800 */
[-C--:B------:R-:W-:Y:S01]  /*d4e0*/  IADD3 R238, P2, R238, R166.reuse, RZ ;  /* 0x000000a6eeee7210 */ /* 0x080fe20007f5e0ff */
[--C-:B------:R-:W-:Y:S02]  /*d4f0*/  IMAD.X R178, R178, 0x1, R165.reuse, P3 ;  /* 0x00000001b2b27824 */ /* 0x100fe400018e06a5 */
[----:B0-----:R-:W2:Y:S04]  /*d500*/  LDL.LU R248, [R1+0x108] ;  /* 0x0001080001f87983 */ /* 0x001ea80000300800 */
[----:B------:R-:W-:Y:S04]  /*d510*/  STL [R1+0x19c], R237 ;  /* 0x00019ced01007387 */ /* 0x000fe80000100800 */
[----:B------:R-:W-:Y:S04]  /*d520*/  STL [R1+0x170], R238 ;  /* 0x000170ee01007387 */ /* 0x000fe80000100800 */
[----:B------:R-:W-:Y:S01]  /*d530*/  STL [R1+0x194], R178 ;  /* 0x000194b201007387 */ /* 0x000fe20000100800 */
[----:B---3--:R-:W-:Y:S01]  /*d540*/  IADD3 R179, P3, R179, R166, RZ ;  /* 0x000000a6b3b37210 */ /* 0x008fe20007f7e0ff */
        /* <DEDUP_REMOVED lines=41> */
[----:B----4-:R-:W-:-:S05]  /*d7e0*/  IADD3 R192, P2, R192, R166, RZ ;  /* 0x000000a6c0c07210 */ /* 0x010fca0007f5e0ff */
[----:B------:R0:W-:Y:S04]  /*d7f0*/  STL [R1+0x110], R192 ;  /* 0x000110c001007387 */ /* 0x0001e80000100800 */
[----:B------:R-:W-:Y:S04]  /*d800*/  STL [R1+0x118], R232 ;  /* 0x000118e801007387 */ /* 0x000fe80000100800 */
[----:B0-----:R-:W3:Y:S04]  /*d810*/  LDL.LU R192, [R1+0x12c] ;  /* 0x00012c0001c07983 */ /* 0x001ee80000300800 */
[----:B------:R-:W-:Y:S01]  /*d820*/  STL [R1+0x13c], R247 ;  /* 0x00013cf701007387 */ /* 0x000fe20000100800 */
[----:B------:R-:W-:-:S05]  /*d830*/  IMAD.X R193, R193, 0x1, R165, P3 ;  /* 0x00000001c1c17824 */ /* 0x000fca00018e06a5 */
[----:B------:R0:W-:Y:S04]  /*d840*/  STL [R1+0x134], R193 ;  /* 0x000134c101007387 */ /* 0x0001e80000100800 */
[----:B0-----:R-:W4:Y:S04]  /*d850*/  LDL.LU R193, [R1+0x100] ;  /* 0x0001000001c17983 */ /* 0x001f280000300800 */
[----:B------:R-:W4:Y:S04]  /*d860*/  LDL.LU R222, [R1+0x124] ;  /* 0x0001240001de7983 */ /* 0x000f280000300800 */
[----:B------:R-:W4:Y:S04]  /*d870*/  LDL.LU R237, [R1+0xf8] ;  /* 0x0000f80001ed7983 */ /* 0x000f280000300800 */
[----:B------:R-:W4:Y:S01]  /*d880*/  LDL.LU R238, [R1+0x11c] ;  /* 0x00011c0001ee7983 */ /* 0x000f220000300800 */
[----:B------:R-:W-:Y:S01]  /*d890*/  UMOV UR26, UR18 ;  /* 0x00000012001a7c82 */ /* 0x000fe20008000000 */
[----:B------:R-:W-:Y:S01]  /*d8a0*/  UMOV UR27, UR19 ;  /* 0x00000013001b7c82 */ /* 0x000fe20008000000 */
[----:B------:R-:W-:Y:S01]  /*d8b0*/  UMOV UR30, UR22 ;  /* 0x00000016001e7c82 */ /* 0x000fe20008000000 */
[----:B------:R-:W-:Y:S01]  /*d8c0*/  UMOV UR31, UR23 ;  /* 0x00000017001f7c82 */ /* 0x000fe20008000000 */
[----:B------:R-:W-:Y:S04]  /*d8d0*/  HGMMA.64x64x16.F32 R88, gdesc[UR24].tnspA, R88 ;  /* 0x20e00000185879f0 */ /* 0x000fe80008700858 */
[----:B------:R-:W-:Y:S01]  /*d8e0*/  HGMMA.64x64x16.F32 R56, gdesc[UR28].tnspA, R56 ;  /* 0x20e000001c3879f0 */ /* 0x000fe20008700838 */
[----:B--2---:R-:W-:-:S05]  /*d8f0*/  IADD3 R248, P3, R248, UR5, RZ ;  /* 0x00000005f8f87c10 */ /* 0x004fca000ff7e0ff */
        /* <DEDUP_REMOVED lines=24> */
[----:B0-----:R-:W2:Y:S01]  /*da80*/  LDL.LU R248, [R1+0x9c] ;  /* 0x00009c0001f87983 */ /* 0x001ea20000300800 */
[----:B---3--:R-:W-:-:S05]  /*da90*/  IMAD.X R192, R192, 0x1, R165, P4 ;  /* 0x00000001c0c07824 */ /* 0x008fca00020e06a5 */
[----:B------:R0:W-:Y:S04]  /*daa0*/  STL [R1+0x12c], R192 ;  /* 0x00012cc001007387 */ /* 0x0001e80000100800 */
[----:B0-----:R-:W3:Y:S01]  /*dab0*/  LDL.LU R192, [R1+0x8c] ;  /* 0x00008c0001c07983 */ /* 0x001ee20000300800 */
[----:B----4-:R-:W-:-:S05]  /*dac0*/  IADD3 R193, P4, R193, UR5, RZ ;  /* 0x00000005c1c17c10 */ /* 0x010fca000ff9e0ff */
[----:B------:R0:W-:Y:S04]  /*dad0*/  STL [R1+0x100], R193 ;  /* 0x000100c101007387 */ /* 0x0001e80000100800 */
[----:B0-----:R-:W4:Y:S01]  /*dae0*/  LDL.LU R193, [R1+0x68] ;  /* 0x0000680001c17983 */ /* 0x001f220000300800 */
[----:B------:R-:W-:Y:S01]  /*daf0*/  UMOV UR34, UR10 ;  /* 0x0000000a00227c82 */ /* 0x000fe20008000000 */
[----:B------:R-:W-:Y:S02]  /*db00*/  UMOV UR35, UR11 ;  /* 0x0000000b00237c82 */ /* 0x000fe40008000000 */
[----:B------:R-:W-:Y:S01]  /*db10*/  HGMMA.64x64x16.F32 R56, gdesc[UR32].tnspA, R56 ;  /* 0x20e00000203879f0 */ /* 0x000fe20008700838 */
[----:B------:R-:W-:Y:S01]  /*db20*/  UMOV UR38, UR14 ;  /* 0x0000000e00267c82 */ /* 0x000fe20008000000 */
[----:B------:R-:W-:Y:S01]  /*db30*/  UMOV UR39, UR15 ;  /* 0x0000000f00277c82 */ /* 0x000fe20008000000 */
[--C-:B------:R-:W-:Y:S01]  /*db40*/  IMAD.X R222, R222, 0x1, R165.reuse, P5 ;  /* 0x00000001dede7824 */ /* 0x100fe200028e06a5 */
[----:B------:R-:W-:Y:S01]  /*db50*/  IADD3 R237, P5, R237, UR5, RZ ;  /* 0x00000005eded7c10 */ /* 0x000fe2000ffbe0ff */
[----:B------:R-:W-:-:S03]  /*db60*/  IMAD.X R238, R238, 0x1, R165, P6 ;  /* 0x00000001eeee7824 */ /* 0x000fc600030e06a5 */
[----:B------:R-:W-:Y:S04]  /*db70*/  STL [R1+0x124], R222 ;  /* 0x000124de01007387 */ /* 0x000fe80000100800 */
[----:B------:R-:W-:Y:S04]  /*db80*/  STL [R1+0xf8], R237 ;  /* 0x0000f8ed01007387 */ /* 0x000fe80000100800 */
[----:B------:R-:W-:Y:S01]  /*db90*/  STL [R1+0x11c], R238 ;  /* 0x00011cee01007387 */ /* 0x000fe20000100800 */
[----:B------:R-:W-:Y:S01]  /*dba0*/  HGMMA.64x64x16.F32 R56, gdesc[UR36].tnspA, R56 ;  /* 0x20e00000243879f0 */ /* 0x000fe20008700838 */
[----:B------:R-:W-:Y:S01]  /*dbb0*/  UMOV UR42, UR18 ;  /* 0x00000012002a7c82 */ /* 0x000fe20008000000 */
[----:B------:R-:W-:Y:S01]  /*dbc0*/  UMOV UR43, UR19 ;  /* 0x00000013002b7c82 */ /* 0x000fe20008000000 */
[----:B------:R-:W-:Y:S01]  /*dbd0*/  UMOV UR46, UR22 ;  /* 0x00000016002e7c82 */ /* 0x000fe20008000000 */
[----:B------:R-:W-:Y:S01]  /*dbe0*/  UMOV UR47, UR23 ;  /* 0x00000017002f7c82 */ /* 0x000fe20008000000 */
[----:B--2---:R-:W-:Y:S01]  /*dbf0*/  IADD3 R178, P6, R178, UR5, RZ ;  /* 0x00000005b2b27c10 */ /* 0x004fe2000ffde0ff */
[----:B------:R-:W-:-:S04]  /*dc00*/  IMAD.X R179, R179, 0x1, R165, P1 ;  /* 0x00000001b3b37824 */ /* 0x000fc800008e06a5 */
[----:B------:R-:W-:Y:S01]  /*dc10*/  STL [R1+0xf0], R178 ;  /* 0x0000f0b201007387 */ /* 0x000fe20000100800 */
[----:B------:R-:W-:-:S03]  /*dc20*/  IADD3 R223, P1, R223, UR5, RZ ;  /* 0x00000005dfdf7c10 */ /* 0x000fc6000ff3e0ff */
[----:B------:R-:W-:Y:S01]  /*dc30*/  STL [R1+0x114], R179 ;  /* 0x000114b301007387 */ /* 0x000fe20000100800 */
[----:B------:R-:W-:-:S03]  /*dc40*/  IMAD.X R224, R224, 0x1, R165, P2 ;  /* 0x00000001e0e07824 */ /* 0x000fc600010e06a5 */
[----:B------:R-:W-:Y:S01]  /*dc50*/  STL [R1+0xe8], R223 ;  /* 0x0000e8df01007387 */ /* 0x000fe20000100800 */
[----:B------:R-:W-:-:S03]  /*dc60*/  IADD3 R239, P2, R239, UR5, RZ ;  /* 0x00000005efef7c10 */ /* 0x000fc6000ff5e0ff */
[----:B------:R-:W-:Y:S01]  /*dc70*/  STL [R1+0x10c], R224 ;  /* 0x00010ce001007387 */ /* 0x000fe20000100800 */
[----:B------:R-:W-:-:S03]  /*dc80*/  IADD3.X R240, R240, UR60, RZ, P3, !PT ;  /* 0x0000003cf0f07c10 */ /* 0x000fc60009ffe4ff */
[----:B------:R-:W-:Y:S01]  /*dc90*/  STL [R1+0xe0], R239 ;  /* 0x0000e0ef01007387 */ /* 0x000fe20000100800 */
[----:B------:R-:W-:Y:S01]  /*dca0*/  HGMMA.64x64x16.F32 R56, gdesc[UR40].tnspA, R56 ;  /* 0x20e00000283879f0 */ /* 0x000fe20008700838 */
[----:B------:R-:W-:Y:S02]  /*dcb0*/  IADD3 R180, P3, R180, UR5, RZ ;  /* 0x00000005b4b47c10 */ /* 0x000fe4000ff7e0ff */
[----:B------:R-:W-:Y:S01]  /*dcc0*/  STL [R1+0x104], R240 ;  /* 0x000104f001007387 */ /* 0x000fe20000100800 */
[----:B------:R-:W-:Y:S01]  /*dcd0*/  HGMMA.64x64x16.F32 R24, gdesc[UR44].tnspA, R24 ;  /* 0x20e000002c1879f0 */ /* 0x000fe20008700818 */
[----:B------:R-:W-:Y:S02]  /*dce0*/  IADD3.X R181, R181, UR60, RZ, P4, !PT ;  /* 0x0000003cb5b57c10 */ /* 0x000fe4000a7fe4ff */
[----:B------:R-:W-:Y:S01]  /*dcf0*/  STL [R1+0xd8], R180 ;  /* 0x0000d8b401007387 */ /* 0x000fe20000100800 */
[----:B------:R-:W-:-:S03]  /*dd00*/  IADD3 R225, P4, R225, UR5, RZ ;  /* 0x00000005e1e17c10 */ /* 0x000fc6000ff9e0ff */
[----:B------:R-:W-:Y:S01]  /*dd10*/  STL [R1+0xfc], R181 ;  /* 0x0000fcb501007387 */ /* 0x000fe20000100800 */
[----:B------:R-:W-:-:S03]  /*dd20*/  IADD3.X R226, R226, UR60, RZ, P5, !PT ;  /* 0x0000003ce2e27c10 */ /* 0x000fc6000affe4ff */
        /* <DEDUP_REMOVED lines=27> */
[----:B------:R-:W-:Y:S02]  /*dee0*/  IADD3.X R3, R3, UR60, RZ, P3, !PT ;  /* 0x0000003c03037c10 */ /* 0x000fe40009ffe4ff */
[----:B------:R-:W-:Y:S01]  /*def0*/  IADD3.X R248, R248, UR60, RZ, P6, !PT ;  /* 0x0000003cf8f87c10 */ /* 0x000fe2000b7fe4ff */
[----:B------:R-:W-:Y:S01]  /*df00*/  STL [R1+0x8], R247 ;  /* 0x000008f701007387 */ /* 0x000fe20000100800 */
[----:B------:R-:W-:-:S03]  /*df10*/  IADD3.X R2, R2, UR60, RZ, P4, !PT ;  /* 0x0000003c02027c10 */ /* 0x000fc6000a7fe4ff */
[----:B------:R-:W-:Y:S01]  /*df20*/  STL [R1+0x9c], R248 ;  /* 0x00009cf801007387 */ /* 0x000fe20000100800 */
[----:B------:R-:W-:Y:S02]  /*df30*/  IADD3.X R0, R0, UR60, RZ, P5, !PT ;  /* 0x0000003c00007c10 */ /* 0x000fe4000affe4ff */
[----:B---3--:R-:W-:-:S05]  /*df40*/  IADD3.X R192, R192, UR60, RZ, P1, !PT ;  /* 0x0000003cc0c07c10 */ /* 0x008fca0008ffe4ff */
[----:B------:R-:W-:Y:S04]  /*df50*/  STL [R1+0x8c], R192 ;  /* 0x00008cc001007387 */ /* 0x000fe80000100800 */
[----:B------:R0:W-:Y:S01]  /*df60*/  STL [R1+0x58], R3 ;  /* 0x0000580301007387 */ /* 0x0001e20000100800 */
[----:B----4-:R-:W-:-:S05]  /*df70*/  IADD3.X R193, R193, UR60, RZ, P2, !PT ;  /* 0x0000003cc1c17c10 */ /* 0x010fca00097fe4ff */
[----:B------:R-:W-:Y:S04]  /*df80*/  STL [R1+0x68], R193 ;  /* 0x000068c101007387 */ /* 0x000fe80000100800 */
[----:B0-----:R0:W5:Y:S04]  /*df90*/  LDL.LU R3, [R1+0x568] ;  /* 0x0005680001037983 */ /* 0x0011680000300800 */
[----:B------:R1:W-:Y:S04]  /*dfa0*/  STL [R1+0x2c], R2 ;  /* 0x00002c0201007387 */ /* 0x0003e80000100800 */
[----:B-1----:R0:W5:Y:S04]  /*dfb0*/  LDL.LU R2, [R1+0x564] ;  /* 0x0005640001027983 */ /* 0x0021680000300800 */
[----:B------:R1:W-:Y:S04]  /*dfc0*/  STL [R1], R0 ;  /* 0x0000000001007387 */ /* 0x0003e80000100800 */
[----:B-1----:R0:W5:Y:S01]  /*dfd0*/  LDL.LU R0, [R1+0x560] ;  /* 0x0005600001007983 */ /* 0x0021620000300800 */
[----:B------:R-:W-:Y:S01]  /*dfe0*/  UMOV UR50, UR10 ;  /* 0x0000000a00327c82 */ /* 0x000fe20008000000 */
[----:B------:R-:W-:-:S02]  /*dff0*/  UMOV UR51, UR11 ;  /* 0x0000000b00337c82 */ /* 0x000fc40008000000 */
[----:B------:R-:W-:Y:S01]  /*e000*/  HGMMA.64x64x16.F32 R24, gdesc[UR48].tnspA, R24 ;  /* 0x20e00000301879f0 */ /* 0x000fe20008700818 */
[----:B------:R-:W-:Y:S01]  /*e010*/  UMOV UR54, UR14 ;  /* 0x0000000e00367c82 */ /* 0x000fe20008000000 */
[----:B------:R-:W-:Y:S02]  /*e020*/  UMOV UR55, UR15 ;  /* 0x0000000f00377c82 */ /* 0x000fe40008000000 */
[----:B------:R-:W-:Y:S01]  /*e030*/  HGMMA.64x64x16.F32 R24, gdesc[UR52].tnspA, R24 ;  /* 0x20e00000341879f0 */ /* 0x000fe20008700818 */
[----:B------:R-:W-:Y:S01]  /*e040*/  UMOV UR58, UR18 ;  /* 0x00000012003a7c82 */ /* 0x000fe20008000000 */
[----:B------:R-:W-:Y:S01]  /*e050*/  UMOV UR59, UR19 ;  /* 0x00000013003b7c82 */ /* 0x000fe20008000000 */
[----:B------:R-:W-:Y:S01]  /*e060*/  IADD3 R188, P0, R188, R166, RZ ;  /* 0x000000a6bcbc7210 */ /* 0x000fe20007f1e0ff */
[----:B------:R-:W-:Y:S01]  /*e070*/  VIADD R6, R6, 0x1 ;  /* 0x0000000106067836 */ /* 0x000fe20000000000 */
[----:B------:R-:W-:Y:S02]  /*e080*/  IADD3 R243, P6, R243, UR5, RZ ;  /* 0x00000005f3f37c10 */ /* 0x000fe4000ffde0ff */
[----:B------:R-:W-:Y:S01]  /*e090*/  IADD3 R229, P1, R229, UR5, RZ ;  /* 0x00000005e5e57c10 */ /* 0x000fe2000ff3e0ff */
[----:B------:R-:W-:Y:S01]  /*e0a0*/  IMAD.X R189, R189, 0x1, R165, P0 ;  /* 0x00000001bdbd7824 */ /* 0x000fe200000e06a5 */
[----:B------:R-:W-:-:S02]  /*e0b0*/  IADD3 R164, P2, R164, UR5, RZ ;  /* 0x00000005a4a47c10 */ /* 0x000fc4000ff5e0ff */
[----:B------:R-:W-:Y:S02]  /*e0c0*/  IADD3 R163, P3, R163, UR5, RZ ;  /* 0x00000005a3a37c10 */ /* 0x000fe4000ff7e0ff */
[----:B------:R-:W-:Y:S01]  /*e0d0*/  IADD3 R162, P4, R162, UR5, RZ ;  /* 0x00000005a2a27c10 */ /* 0x000fe2000ff9e0ff */
[----:B------:R-:W-:Y:S01]  /*e0e0*/  HGMMA.64x64x16.F32 R24, gdesc[UR56].tnspA, R24, gsb0 ;  /* 0x20e00000381879f0 */ /* 0x000fe20008000818 */
[----:B------:R-:W-:Y:S02]  /*e0f0*/  ISETP.NE.U32.AND P0, PT, R6, R167, PT ;  /* 0x000000a70600720c */ /* 0x000fe40003f05070 */
[----:B------:R-:W-:Y:S02]  /*e100*/  IADD3.X R231, R231, UR60, RZ, P6, !PT ;  /* 0x0000003ce7e77c10 */ /* 0x000fe4000b7fe4ff */
[----:B------:R-:W-:Y:S02]  /*e110*/  IADD3.X R219, R219, UR60, RZ, P1, !PT ;  /* 0x0000003cdbdb7c10 */ /* 0x000fe40008ffe4ff */
[----:B------:R-:W-:-:S02]  /*e120*/  IADD3.X R19, R19, UR60, RZ, P2, !PT ;  /* 0x0000003c13137c10 */ /* 0x000fc400097fe4ff */
[----:B------:R-:W-:Y:S02]  /*e130*/  IADD3.X R17, R17, UR60, RZ, P3, !PT ;  /* 0x0000003c11117c10 */ /* 0x000fe40009ffe4ff */
[----:B------:R-:W-:Y:S02]  /*e140*/  IADD3.X R15, R15, UR60, RZ, P4, !PT ;  /* 0x0000003c0f0f7c10 */ /* 0x000fe4000a7fe4ff */
[----:B------:R-:W-:Y:S02]  /*e150*/  IADD3 R161, P5, R161, UR5, RZ ;  /* 0x00000005a1a17c10 */ /* 0x000fe4000ffbe0ff */
[----:B------:R-:W-:Y:S02]  /*e160*/  IADD3 R160, P6, R160, UR5, RZ ;  /* 0x00000005a0a07c10 */ /* 0x000fe4000ffde0ff */
[----:B------:R-:W-:Y:S02]  /*e170*/  IADD3 R159, P1, R159, UR5, RZ ;  /* 0x000000059f9f7c10 */ /* 0x000fe4000ff3e0ff */
[----:B------:R-:W-:-:S02]  /*e180*/  IADD3 R158, P2, R158, UR5, RZ ;  /* 0x000000059e9e7c10 */ /* 0x000fc4000ff5e0ff */
[----:B------:R-:W-:Y:S02]  /*e190*/  IADD3 R157, P3, R157, UR5, RZ ;  /* 0x000000059d9d7c10 */ /* 0x000fe4000ff7e0ff */
[----:B------:R-:W-:Y:S02]  /*e1a0*/  IADD3 R156, P4, R156, UR5, RZ ;  /* 0x000000059c9c7c10 */ /* 0x000fe4000ff9e0ff */
[----:B------:R-:W-:Y:S02]  /*e1b0*/  IADD3.X R13, R13, UR60, RZ, P5, !PT ;  /* 0x0000003c0d0d7c10 */ /* 0x000fe4000affe4ff */
        /* <DEDUP_REMOVED lines=16> */
[----:B------:R-:W-:Y:S01]  /*e2c0*/  IADD3.X R14, R14, UR60, RZ, P4, !PT ;  /* 0x0000003c0e0e7c10 */ /* 0x000fe2000a7fe4ff */
[----:B------:R-:W-:Y:S02]  /*e2d0*/  WARPGROUP.DEPBAR.LE gsb0, 0x0 ;  /* 0x00008000000079c5 */ /* 0x000fe40000010000 */
[----:B0-----:R-:W-:Y:S05]  /*e2e0*/  @P0 BRA `(.L_x_1) ;  /* 0xffffff6800fc0947 */ /* 0x001fea000383ffff */
[----:B------:R-:W-:Y:S02]  /*e2f0*/  F2FP.F16.F32.PACK_AB R7, R55, R119 ;  /* 0x000000773707723e */ /* 0x000fe400000000ff */
[----:B------:R-:W-:Y:S02]  /*e300*/  F2FP.F16.F32.PACK_AB R119, R54, R118 ;  /* 0x000000763677723e */ /* 0x000fe400000000ff */
[----:B------:R-:W-:Y:S02]  /*e310*/  F2FP.F16.F32.PACK_AB R118, R52, R116 ;  /* 0x000000743476723e */ /* 0x000fe400000000ff */
[----:B------:R-:W-:Y:S02]  /*e320*/  F2FP.F16.F32.PACK_AB R116, R84, R148 ;  /* 0x000000945474723e */ /* 0x000fe400000000ff */
[----:B------:R-:W-:Y:S02]  /*e330*/  F2FP.F16.F32.PACK_AB R6, R53, R117 ;  /* 0x000000753506723e */ /* 0x000fe400000000ff */
[----:B------:R-:W-:-:S02]  /*e340*/  F2FP.F16.F32.PACK_AB R84, R81, R145 ;  /* 0x000000915154723e */ /* 0x000fc400000000ff */
        /* <DEDUP_REMOVED lines=57> */
[----:B------:R-:W-:-:S07]  /*e6e0*/  F2FP.F16.F32.PACK_AB R12, R56, R120 ;  /* 0x00000078380c723e */ /* 0x000fce00000000ff */
.L_x_0:
[----:B------:R-:W0:Y:S01]  /*e6f0*/  S2R R10, SR_TID.X ;  /* 0x00000000000a7919 */ /* 0x000e220000002100 */
[----:B------:R-:W-:Y:S01]  /*e700*/  ULDC.64 UR8, c[0x0][0x228] ;  /* 0x00008a0000087ab9 */ /* 0x000fe20000000a00 */
[C---:B-----5:R-:W-:Y:S01]  /*e710*/  VIADD R24, R2.reuse, 0x3f ;  /* 0x0000003f02187836 */ /* 0x060fe20000000000 */
[----:B------:R-:W1:Y:S01]  /*e720*/  LDC R57, c[0x0][0x244] ;  /* 0x00009100ff397b82 */ /* 0x000e620000000800 */
[----:B------:R-:W-:Y:S01]  /*e730*/  VIADD R25, R2, 0x1 ;  /* 0x0000000102197836 */ /* 0x000fe20000000000 */
[----:B------:R-:W-:Y:S01]  /*e740*/  ULDC.64 UR10, c[0x0][0x220] ;  /* 0x00008800000a7ab9 */ /* 0x000fe20000000a00 */
[----:B------:R-:W-:Y:S01]  /*e750*/  ISETP.GE.AND P3, PT, R0, UR8, PT ;  /* 0x0000000800007c0c */ /* 0x000fe2000bf66270 */
[----:B------:R-:W-:-:S04]  /*e760*/  ULDC UR5, c[0x0][0x228] ;  /* 0x00008a0000057ab9 */ /* 0x000fc80000000800 */
[----:B------:R-:W-:Y:S01]  /*e770*/  BAR.SYNC.DEFER_BLOCKING 0x0 ;  /* 0x0000000000007b1d */ /* 0x000fe20000010000 */
[----:B------:R-:W-:Y:S02]  /*e780*/  ISETP.GE.AND P2, PT, R24, UR9, PT ;  /* 0x0000000918007c0c */ /* 0x000fe4000bf46270 */
[----:B------:R-:W-:Y:S02]  /*e790*/  ISETP.GE.AND P1, PT, R25, UR9, PT ;  /* 0x0000000919007c0c */ /* 0x000fe4000bf26270 */
[----:B------:R-:W-:Y:S01]  /*e7a0*/  ISETP.LT.AND P3, PT, R2, UR9, !P3 ;  /* 0x0000000902007c0c */ /* 0x000fe2000df61270 */
[----:B-1----:R-:W-:-:S04]  /*e7b0*/  IMAD R53, R0, R57, RZ ;  /* 0x0000003900357224 */ /* 0x002fc800078e02ff */
[----:B------:R-:W-:Y:S01]  /*e7c0*/  IMAD R57, R57, 0x80, R53 ;  /* 0x0000008039397824 */ /* 0x000fe200078e0235 */
[C---:B0-----:R-:W-:Y:S01]  /*e7d0*/  LOP3.LUT R52, R10.reuse, 0x7f, RZ, 0xc0, !PT ;  /* 0x0000007f0a347812 */ /* 0x041fe200078ec0ff */
[C---:B------:R-:W-:Y:S01]  /*e7e0*/  IMAD.SHL.U32 R9, R10.reuse, 0x40, RZ ;  /* 0x000000400a097824 */ /* 0x040fe200078e00ff */
[----:B------:R-:W-:Y:S01]  /*e7f0*/  LEA R54, P4, R53, UR10, 0x1 ;  /* 0x0000000a35367c11 */ /* 0x000fe2000f8808ff */
[----:B------:R-:W-:Y:S01]  /*e800*/  IMAD.SHL.U32 R8, R10, 0x10, RZ ;  /* 0x000000100a087824 */ /* 0x000fe200078e00ff */
[----:B------:R-:W-:Y:S02]  /*e810*/  LEA R52, R52, UR4, 0x4 ;  /* 0x0000000434347c11 */ /* 0x000fe4000f8e20ff */
[----:B------:R-:W-:Y:S01]  /*e820*/  LOP3.LUT R11, R9, 0x400, RZ, 0xc0, !PT ;  /* 0x00000400090b7812 */ /* 0x000fe200078ec0ff */
[----:B------:R-:W-:Y:S01]  /*e830*/  IMAD.SHL.U32 R9, R10, 0x8, RZ ;  /* 0x000000080a097824 */ /* 0x000fe200078e00ff */
[----:B------:R-:W-:Y:S01]  /*e840*/  LOP3.LUT R8, R8, 0xf0, RZ, 0xc0, !PT ;  /* 0x000000f008087812 */ /* 0x000fe200078ec0ff */
[C---:B------:R-:W-:Y:S01]  /*e850*/  VIADD R10, R2.reuse, 0x3 ;  /* 0x00000003020a7836 */ /* 0x040fe20000000000 */
[----:B------:R-:W-:Y:S01]  /*e860*/  LEA R56, P6, R57, UR10, 0x1 ;  /* 0x0000000a39387c11 */ /* 0x000fe2000f8c08ff */
[----:B------:R-:W-:Y:S01]  /*e870*/  ULDC UR10, c[0x0][0x228] ;  /* 0x00008a00000a7ab9 */ /* 0x000fe20000000800 */
[----:B------:R-:W-:Y:S01]  /*e880*/  IADD3 R8, R11, UR4, R8 ;  /* 0x000000040b087c10 */ /* 0x000fe2000fffe008 */
[----:B------:R-:W-:Y:S01]  /*e890*/  VIADD R11, R2, 0x2 ;  /* 0x00000002020b7836 */ /* 0x000fe20000000000 */
[----:B------:R-:W-:Y:S01]  /*e8a0*/  LOP3.LUT R9, R9, 0x300, RZ, 0xc0, !PT ;  /* 0x0000030009097812 */ /* 0x000fe200078ec0ff */
[----:B------:R-:W-:Y:S01]  /*e8b0*/  ULDC UR4, c[0x0][0x248] ;  /* 0x0000920000047ab9 */ /* 0x000fe20000000800 */
[----:B------:R-:W-:-:S02]  /*e8c0*/  ISETP.GE.AND P0, PT, R10, UR9, PT ;  /* 0x000000090a007c0c */ /* 0x000fc4000bf06270 */
[----:B------:R-:W-:Y:S01]  /*e8d0*/  ISETP.GE.AND P5, PT, R11, UR9, PT ;  /* 0x000000090b007c0c */ /* 0x000fe2000bfa6270 */
[----:B------:R-:W-:Y:S01]  /*e8e0*/  IMAD.IADD R88, R9, 0x1, R8 ;  /* 0x0000000109587824 */ /* 0x000fe200078e0208 */
[----:B------:R-:W-:Y:S01]  /*e8f0*/  LEA.HI.X.SX32 R55, R53, UR11, 0x1, P4 ;  /* 0x0000000b35377c11 */ /* 0x000fe2000a0f0eff */
[C---:B------:R-:W-:Y:S01]  /*e900*/  IMAD R53, R2.reuse, UR4, RZ ;  /* 0x0000000402357c24 */ /* 0x040fe2000f8e02ff */
[----:B------:R-:W-:Y:S02]  /*e910*/  ISETP.GE.AND P4, PT, R2, UR9, PT ;  /* 0x0000000902007c0c */ /* 0x000fe4000bf86270 */
[----:B------:R-:W-:Y:S01]  /*e920*/  STSM.16.M88.4 [R88], R12 ;  /* 0x0000000c58007844 */ /* 0x000fe20000000200 */
[----:B------:R-:W-:Y:S01]  /*e930*/  LEA.HI.X.SX32 R57, R57, UR11, 0x1, P6 ;  /* 0x0000000b39397c11 */ /* 0x000fe2000b0f0eff */
[----:B------:R-:W-:Y:S01]  /*e940*/  IMAD.WIDE R58, R53, 0x2, R54 ;  /* 0x00000002353a7825 */ /* 0x000fe200078e0236 */
[----:B------:R-:W-:Y:S01]  /*e950*/  BAR.SYNC.DEFER_BLOCKING 0x0 ;  /* 0x0000000000007b1d */ /* 0x000fe20000010000 */
[----:B------:R-:W-:-:S02]  /*e960*/  ISETP.LT.AND P6, PT, R3, UR8, !P4 ;  /* 0x0000000803007c0c */ /* 0x000fc4000e7c1270 */
[----:B------:R-:W-:Y:S02]  /*e970*/  ISETP.LT.AND P4, PT, R0, UR8, !P1 ;  /* 0x0000000800007c0c */ /* 0x000fe4000cf81270 */
[----:B------:R-:W-:Y:S01]  /*e980*/  ISETP.LT.AND P1, PT, R3, UR8, !P1 ;  /* 0x0000000803007c0c */ /* 0x000fe2000cf21270 */
[----:B------:R-:W-:Y:S01]  /*e990*/  ULDC UR11, c[0x0][0x228] ;  /* 0x00008a00000b7ab9 */ /* 0x000fe20000000800 */
[----:B------:R-:W0:Y:S01]  /*e9a0*/  LDS.128 R72, [R52] ;  /* 0x0000000034487984 */ /* 0x000e220000000c00 */
[----:B------:R-:W-:Y:S06]  /*e9b0*/  BAR.SYNC.DEFER_BLOCKING 0x0 ;  /* 0x0000000000007b1d */ /* 0x000fec0000010000 */
[----:B------:R-:W-:Y:S02]  /*e9c0*/  STSM.16.M88.4 [R88], R16 ;  /* 0x0000001058007844 */ /* 0x000fe40000000200 */
[----:B------:R-:W-:Y:S06]  /*e9d0*/  BAR.SYNC.DEFER_BLOCKING 0x0 ;  /* 0x0000000000007b1d */ /* 0x000fec0000010000 */
[----:B------:R-:W1:Y:S02]  /*e9e0*/  LDS.128 R68, [R52] ;  /* 0x0000000034447984 */ /* 0x000e640000000c00 */
[----:B------:R-:W-:Y:S06]  /*e9f0*/  BAR.SYNC.DEFER_BLOCKING 0x0 ;  /* 0x0000000000007b1d */ /* 0x000fec0000010000 */
[----:B------:R-:W-:Y:S02]  /*ea00*/  STSM.16.M88.4 [R88], R20 ;  /* 0x0000001458007844 */ /* 0x000fe40000000200 */
[----:B------:R-:W-:Y:S06]  /*ea10*/  BAR.SYNC.DEFER_BLOCKING 0x0 ;  /* 0x0000000000007b1d */ /* 0x000fec0000010000 */
[----:B------:R-:W2:Y:S02]  /*ea20*/  LDS.128 R64, [R52] ;  /* 0x0000000034407984 */ /* 0x000ea40000000c00 */
[----:B------:R-:W-:Y:S06]  /*ea30*/  BAR.SYNC.DEFER_BLOCKING 0x0 ;  /* 0x0000000000007b1d */ /* 0x000fec0000010000 */
[----:B------:R-:W-:Y:S02]  /*ea40*/  STSM.16.M88.4 [R88], R32 ;  /* 0x0000002058007844 */ /* 0x000fe40000000200 */
[----:B------:R-:W-:Y:S06]  /*ea50*/  BAR.SYNC.DEFER_BLOCKING 0x0 ;  /* 0x0000000000007b1d */ /* 0x000fec0000010000 */
[----:B------:R-:W3:Y:S02]  /*ea60*/  LDS.128 R60, [R52] ;  /* 0x00000000343c7984 */ /* 0x000ee40000000c00 */
[----:B------:R-:W-:Y:S06]  /*ea70*/  BAR.SYNC.DEFER_BLOCKING 0x0 ;  /* 0x0000000000007b1d */ /* 0x000fec0000010000 */
[----:B------:R-:W-:Y:S02]  /*ea80*/  STSM.16.M88.4 [R88], R96 ;  /* 0x0000006058007844 */ /* 0x000fe40000000200 */
[----:B------:R-:W-:Y:S06]  /*ea90*/  BAR.SYNC.DEFER_BLOCKING 0x0 ;  /* 0x0000000000007b1d */ /* 0x000fec0000010000 */
[----:B------:R-:W4:Y:S02]  /*eaa0*/  LDS.128 R16, [R52] ;  /* 0x0000000034107984 */ /* 0x000f240000000c00 */
        /* <DEDUP_REMOVED lines=17> */
[----:B------:R0:W-:Y:S02]  /*ebc0*/  STSM.16.M88.4 [R88], R76 ;  /* 0x0000004c58007844 */ /* 0x0001e40000000200 */
[----:B------:R-:W-:Y:S01]  /*ebd0*/  BAR.SYNC.DEFER_BLOCKING 0x0 ;  /* 0x0000000000007b1d */ /* 0x000fe20000010000 */
[----:B0-----:R-:W-:Y:S01]  /*ebe0*/  IMAD.WIDE R76, R53, 0x2, R56 ;  /* 0x00000002354c7825 */ /* 0x001fe200078e0238 */
[----:B------:R-:W-:-:S04]  /*ebf0*/  PRMT R79, R72, 0x7632, R79 ;  /* 0x00007632484f7816 */ /* 0x000fc8000000004f */
[----:B------:R-:W0:Y:S02]  /*ec00*/  LDS.128 R28, [R52] ;  /* 0x00000000341c7984 */ /* 0x000e240000000c00 */
[----:B------:R-:W-:Y:S06]  /*ec10*/  BAR.SYNC.DEFER_BLOCKING 0x0 ;  /* 0x0000000000007b1d */ /* 0x000fec0000010000 */
[----:B------:R-:W-:Y:S02]  /*ec20*/  STSM.16.M88.4 [R88], R44 ;  /* 0x0000002c58007844 */ /* 0x000fe40000000200 */
[----:B------:R-:W-:Y:S06]  /*ec30*/  BAR.SYNC.DEFER_BLOCKING 0x0 ;  /* 0x0000000000007b1d */ /* 0x000fec0000010000 */
[----:B------:R-:W-:Y:S02]  /*ec40*/  LDS.128 R32, [R52] ;  /* 0x0000000034207984 */ /* 0x000fe40000000c00 */
[----:B------:R-:W-:Y:S06]  /*ec50*/  BAR.SYNC.DEFER_BLOCKING 0x0 ;  /* 0x0000000000007b1d */ /* 0x000fec0000010000 */
[----:B------:R1:W-:Y:S02]  /*ec60*/  STSM.16.M88.4 [R88], R80 ;  /* 0x0000005058007844 */ /* 0x0003e40000000200 */
[----:B------:R-:W-:Y:S01]  /*ec70*/  BAR.SYNC.DEFER_BLOCKING 0x0 ;  /* 0x0000000000007b1d */ /* 0x000fe20000010000 */
[----:B-1----:R-:W-:-:S02]  /*ec80*/  VIADD R81, R53, UR4 ;  /* 0x0000000435517c36 */ /* 0x002fc40008000000 */
[----:B------:R-:W-:Y:S02]  /*ec90*/  VIADD R53, R2, 0x4 ;  /* 0x0000000402357836 */ /* 0x000fe40000000000 */
[C---:B------:R-:W-:Y:S01]  /*eca0*/  VIADD R83, R81.reuse, UR4 ;  /* 0x0000000451537c36 */ /* 0x040fe20008000000 */
[----:B------:R-:W1:Y:S02]  /*ecb0*/  LDS.128 R36, [R52] ;  /* 0x0000000034247984 */ /* 0x000e640000000c00 */
[----:B------:R-:W-:Y:S06]  /*ecc0*/  BAR.SYNC.DEFER_BLOCKING 0x0 ;  /* 0x0000000000007b1d */ /* 0x000fec0000010000 */
[----:B------:R-:W-:Y:S02]  /*ecd0*/  STSM.16.M88.4 [R88], R48 ;  /* 0x0000003058007844 */ /* 0x000fe40000000200 */
[----:B------:R-:W-:Y:S06]  /*ece0*/  BAR.SYNC.DEFER_BLOCKING 0x0 ;  /* 0x0000000000007b1d */ /* 0x000fec0000010000 */
        /* <DEDUP_REMOVED lines=8> */
[----:B------:R-:W-:Y:S02]  /*ed70*/  LDS.128 R48, [R52] ;  /* 0x0000000034307984 */ /* 0x000fe40000000c00 */
[----:B------:R-:W-:Y:S06]  /*ed80*/  BAR.SYNC.DEFER_BLOCKING 0x0 ;  /* 0x0000000000007b1d */ /* 0x000fec0000010000 */
[----:B------:R2:W-:Y:S02]  /*ed90*/  STSM.16.M88.4 [R88], R4 ;  /* 0x0000000458007844 */ /* 0x0005e40000000200 */
[----:B------:R-:W-:Y:S01]  /*eda0*/  BAR.SYNC.DEFER_BLOCKING 0x0 ;  /* 0x0000000000007b1d */ /* 0x000fe20000010000 */
[----:B--2---:R-:W-:-:S04]  /*edb0*/  IMAD.WIDE R4, R81, 0x2, R56 ;  /* 0x0000000251047825 */ /* 0x004fc800078e0238 */
[----:B------:R-:W-:Y:S01]  /*edc0*/  IMAD.WIDE R6, R83, 0x2, R54 ;  /* 0x0000000253067825 */ /* 0x000fe200078e0236 */
[----:B------:R2:W-:Y:S01]  /*edd0*/  @P3 STG.E.U16 desc[UR6][R58.64], R72 ;  /* 0x000000483a003986 */ /* 0x0005e2000c101506 */
[----:B------:R-:W-:Y:S02]  /*ede0*/  ISETP.GE.AND P3, PT, R53, UR9, PT ;  /* 0x0000000935007c0c */ /* 0x000fe4000bf66270 */
[----:B------:R-:W-:Y:S01]  /*edf0*/  VIADD R53, R2, 0x5 ;  /* 0x0000000502357836 */ /* 0x000fe20000000000 */
[----:B------:R3:W-:Y:S01]  /*ee00*/  @P6 STG.E.U16 desc[UR6][R76.64], R79 ;  /* 0x0000004f4c006986 */ /* 0x0007e2000c101506 */
[----:B------:R-:W-:Y:S02]  /*ee10*/  ISETP.LT.AND P6, PT, R0, UR8, !P5 ;  /* 0x0000000800007c0c */ /* 0x000fe4000efc1270 */
[----:B------:R-:W-:Y:S01]  /*ee20*/  ISETP.LT.AND P5, PT, R3, UR8, !P5 ;  /* 0x0000000803007c0c */ /* 0x000fe2000efa1270 */
[----:B--2---:R-:W-:Y:S01]  /*ee30*/  IMAD.WIDE R58, R83, 0x2, R56 ;  /* 0x00000002533a7825 */ /* 0x004fe200078e0238 */
[----:B------:R-:W-:-:S03]  /*ee40*/  PRMT R72, R73, 0x7632, R72 ;  /* 0x0000763249487816 */ /* 0x000fc60000000048 */
[----:B---3--:R-:W-:Y:S01]  /*ee50*/  IMAD.WIDE R78, R81, 0x2, R54 ;  /* 0x00000002514e7825 */ /* 0x008fe200078e0236 */
[----:B------:R-:W-:-:S03]  /*ee60*/  PRMT R77, R68, 0x7632, R77 ;  /* 0x00007632444d7816 */ /* 0x000fc6000000004d */
[----:B------:R-:W-:Y:S01]  /*ee70*/  VIADD R83, R83, UR4 ;  /* 0x0000000453537c36 */ /* 0x000fe20008000000 */
[----:B------:R2:W-:Y:S01]  /*ee80*/  @P4 STG.E.U16 desc[UR6][R78.64], R68 ;  /* 0x000000444e004986 */ /* 0x0005e2000c101506 */
[----:B------:R-:W-:Y:S01]  /*ee90*/  ISETP.GE.AND P4, PT, R53, UR9, PT ;  /* 0x0000000935007c0c */ /* 0x000fe2000bf86270 */
[----:B------:R-:W-:Y:S02]  /*eea0*/  VIADD R53, R2, 0x7 ;  /* 0x0000000702357836 */ /* 0x000fe40000000000 */
[----:B------:R3:W-:Y:S01]  /*eeb0*/  @P1 STG.E.U16 desc[UR6][R4.64], R77 ;  /* 0x0000004d04001986 */ /* 0x0007e2000c101506 */
[C---:B------:R-:W-:Y:S02]  /*eec0*/  ISETP.LT.AND P1, PT, R0.reuse, UR8, !P0 ;  /* 0x0000000800007c0c */ /* 0x040fe4000c721270 */
[----:B------:R-:W-:Y:S01]  /*eed0*/  ISETP.LT.AND P0, PT, R3, UR8, !P0 ;  /* 0x0000000803007c0c */ /* 0x000fe2000c701270 */
[----:B------:R-:W-:Y:S04]  /*eee0*/  @P6 STG.E.U16 desc[UR6][R6.64], R73 ;  /* 0x0000004906006986 */ /* 0x000fe8000c101506 */
[----:B------:R4:W-:Y:S01]  /*eef0*/  @P5 STG.E.U16 desc[UR6][R58.64], R72 ;  /* 0x000000483a005986 */ /* 0x0009e2000c101506 */
[----:B------:R-:W-:Y:S01]  /*ef00*/  ISETP.LT.AND P5, PT, R0, UR8, !P3 ;  /* 0x0000000800007c0c */ /* 0x000fe2000dfa1270 */
[----:B--2---:R-:W-:Y:S01]  /*ef10*/  VIADD R79, R83, UR4 ;  /* 0x00000004534f7c36 */ /* 0x004fe20008000000 */
[----:B------:R-:W-:Y:S01]  /*ef20*/  ISETP.LT.AND P3, PT, R3, UR8, !P3 ;  /* 0x0000000803007c0c */ /* 0x000fe2000df61270 */
[----:B---3--:R-:W-:-:S04]  /*ef30*/  IMAD.WIDE R76, R83, 0x2, R54 ;  /* 0x00000002534c7825 */ /* 0x008fc800078e0236 */
[----:B------:R-:W-:Y:S01]  /*ef40*/  IMAD.WIDE R4, R83, 0x2, R56 ;  /* 0x0000000253047825 */ /* 0x000fe200078e0238 */
[----:B------:R-:W-:Y:S01]  /*ef50*/  @P1 STG.E.U16 desc[UR6][R76.64], R69 ;  /* 0x000000454c001986 */ /* 0x000fe2000c101506 */
[----:B------:R-:W-:Y:S02]  /*ef60*/  ISETP.GE.AND P1, PT, R53, UR9, PT ;  /* 0x0000000935007c0c */ /* 0x000fe4000bf26270 */
[----:B----4-:R-:W-:Y:S01]  /*ef70*/  PRMT R59, R69, 0x7632, R59 ;  /* 0x00007632453b7816 */ /* 0x010fe2000000003b */
[----:B------:R-:W-:Y:S02]  /*ef80*/  VIADD R68, R2, 0x6 ;  /* 0x0000000602447836 */ /* 0x000fe40000000000 */
[----:B------:R-:W-:Y:S02]  /*ef90*/  IMAD.WIDE R6, R79, 0x2, R54 ;  /* 0x000000024f067825 */ /* 0x000fe400078e0236 */
[----:B------:R2:W-:Y:S01]  /*efa0*/  @P0 STG.E.U16 desc[UR6][R4.64], R59 ;  /* 0x0000003b04000986 */ /* 0x0005e2000c101506 */
[----:B------:R-:W-:Y:S01]  /*efb0*/  ISETP.LT.AND P0, PT, R0, UR8, !P4 ;  /* 0x0000000800007c0c */ /* 0x000fe2000e701270 */
[----:B------:R-:W-:Y:S01]  /*efc0*/  VIADD R72, R2, 0x8 ;  /* 0x0000000802487836 */ /* 0x000fe20000000000 */
[----:B------:R-:W-:Y:S01]  /*efd0*/  ISETP.LT.AND P4, PT, R3, UR8, !P4 ;  /* 0x0000000803007c0c */ /* 0x000fe2000e781270 */
[----:B------:R3:W-:Y:S01]  /*efe0*/  @P5 STG.E.U16 desc[UR6][R6.64], R74 ;  /* 0x0000004a06005986 */ /* 0x0007e2000c101506 */
[----:B------:R-:W-:Y:S01]  /*eff0*/  ISETP.GE.AND P6, PT, R68, UR9, PT ;  /* 0x0000000944007c0c */ /* 0x000fe2000bfc6270 */
[----:B------:R-:W-:-:S03]  /*f000*/  VIADD R53, R2, 0x9 ;  /* 0x0000000902357836 */ /* 0x000fc60000000000 */
[----:B------:R-:W-:Y:S02]  /*f010*/  ISETP.LT.AND P5, PT, R0, UR8, !P6 ;  /* 0x0000000800007c0c */ /* 0x000fe4000f7a1270 */
[----:B------:R-:W-:Y:S01]  /*f020*/  ISETP.LT.AND P6, PT, R3, UR8, !P6 ;  /* 0x0000000803007c0c */ /* 0x000fe2000f7c1270 */
[----:B--2---:R-:W-:Y:S01]  /*f030*/  IMAD.WIDE R58, R79, 0x2, R56 ;  /* 0x000000024f3a7825 */ /* 0x004fe200078e0238 */
[----:B------:R-:W-:-:S03]  /*f040*/  PRMT R5, R74, 0x7632, R5 ;  /* 0x000076324a057816 */ /* 0x000fc60000000005 */
[----:B------:R-:W-:Y:S01]  /*f050*/  VIADD R79, R79, UR4 ;  /* 0x000000044f4f7c36 */ /* 0x000fe20008000000 */
[----:B---3--:R-:W-:Y:S01]  /*f060*/  PRMT R7, R70, 0x7632, R7 ;  /* 0x0000763246077816 */ /* 0x008fe20000000007 */
[----:B------:R2:W-:Y:S01]  /*f070*/  @P3 STG.E.U16 desc[UR6][R58.64], R5 ;  /* 0x000000053a003986 */ /* 0x0005e2000c101506 */
[----:B------:R-:W-:Y:S01]  /*f080*/  ISETP.GE.AND P3, PT, R72, UR9, PT ;  /* 0x0000000948007c0c */ /* 0x000fe2000bf66270 */
[----:B------:R-:W-:Y:S01]  /*f090*/  IMAD.WIDE R68, R79, 0x2, R56 ;  /* 0x000000024f447825 */ /* 0x000fe200078e0238 */
[----:B------:R-:W-:-:S03]  /*f0a0*/  PRMT R72, R75, 0x7632, R72 ;  /* 0x000076324b487816 */ /* 0x000fc60000000048 */
[----:B--2---:R-:W-:-:S04]  /*f0b0*/  IMAD.WIDE R4, R79, 0x2, R54 ;  /* 0x000000024f047825 */ /* 0x004fc800078e0236 */
[----:B------:R-:W-:Y:S01]  /*f0c0*/  VIADD R79, R79, UR4 ;  /* 0x000000044f4f7c36 */ /* 0x000fe20008000000 */
[----:B------:R2:W-:Y:S01]  /*f0d0*/  @P0 STG.E.U16 desc[UR6][R4.64], R70 ;  /* 0x0000004604000986 */ /* 0x0005e2000c101506 */
[----:B------:R-:W-:Y:S01]  /*f0e0*/  ISETP.GE.AND P0, PT, R53, UR9, PT ;  /* 0x0000000935007c0c */ /* 0x000fe2000bf06270 */
[----:B------:R-:W-:Y:S02]  /*f0f0*/  VIADD R53, R2, 0xa ;  /* 0x0000000a02357836 */ /* 0x000fe40000000000 */
[----:B------:R3:W-:Y:S01]  /*f100*/  @P4 STG.E.U16 desc[UR6][R68.64], R7 ;  /* 0x0000000744004986 */ /* 0x0007e2000c101506 */
[----:B------:R-:W-:Y:S01]  /*f110*/  ISETP.LT.AND P4, PT, R0, UR8, !P1 ;  /* 0x0000000800007c0c */ /* 0x000fe2000cf81270 */
[----:B------:R-:W-:Y:S01]  /*f120*/  VIADD R73, R79, UR4 ;  /* 0x000000044f497c36 */ /* 0x000fe20008000000 */
[----:B------:R-:W-:-:S03]  /*f130*/  ISETP.LT.AND P1, PT, R3, UR8, !P1 ;  /* 0x0000000803007c0c */ /* 0x000fc6000cf21270 */
[----:B------:R-:W-:Y:S01]  /*f140*/  IMAD.WIDE R58, R73, 0x2, R54 ;  /* 0x00000002493a7825 */ /* 0x000fe200078e0236 */
[----:B--2---:R-:W-:-:S03]  /*f150*/  PRMT R70, R64, 0x7632, R70 ;  /* 0x0000763240467816 */ /* 0x004fc60000000046 */
[----:B------:R-:W-:-:S04]  /*f160*/  IMAD.WIDE R4, R79, 0x2, R56 ;  /* 0x000000024f047825 */ /* 0x000fc800078e0238 */
[----:B---3--:R-:W-:-:S04]  /*f170*/  IMAD.WIDE R6, R79, 0x2, R54 ;  /* 0x000000024f067825 */ /* 0x008fc800078e0236 */
[----:B------:R-:W-:Y:S01]  /*f180*/  IMAD.WIDE R68, R73, 0x2, R56 ;  /* 0x0000000249447825 */ /* 0x000fe200078e0238 */
[----:B------:R2:W-:Y:S01]  /*f190*/  @P5 STG.E.U16 desc[UR6][R6.64], R75 ;  /* 0x0000004b06005986 */ /* 0x0005e2000c101506 */
[----:B------:R-:W-:Y:S02]  /*f1a0*/  ISETP.LT.AND P5, PT, R0, UR8, !P3 ;  /* 0x0000000800007c0c */ /* 0x000fe4000dfa1270 */
[----:B------:R-:W-:Y:S01]  /*f1b0*/  ISETP.LT.AND P3, PT, R3, UR8, !P3 ;  /* 0x0000000803007c0c */ /* 0x000fe2000df61270 */
[----:B------:R-:W-:Y:S01]  /*f1c0*/  VIADD R73, R73, UR4 ;  /* 0x0000000449497c36 */ /* 0x000fe20008000000 */
[----:B------:R3:W-:Y:S01]  /*f1d0*/  @P6 STG.E.U16 desc[UR6][R4.64], R72 ;  /* 0x0000004804006986 */ /* 0x0007e2000c101506 */
[----:B------:R-:W-:Y:S01]  /*f1e0*/  ISETP.GE.AND P6, PT, R53, UR9, PT ;  /* 0x0000000935007c0c */ /* 0x000fe2000bfc6270 */
[----:B------:R-:W-:Y:S02]  /*f1f0*/  VIADD R53, R2, 0xb ;  /* 0x0000000b02357836 */ /* 0x000fe40000000000 */
[----:B------:R4:W-:Y:S01]  /*f200*/  @P4 STG.E.U16 desc[UR6][R58.64], R71 ;  /* 0x000000473a004986 */ /* 0x0009e2000c101506 */
[----:B------:R-:W-:-:S02]  /*f210*/  ISETP.LT.AND P4, PT, R0, UR8, !P0 ;  /* 0x0000000800007c0c */ /* 0x000fc4000c781270 */
[----:B--2---:R-:W-:Y:S01]  /*f220*/  PRMT R7, R71, 0x7632, R7 ;  /* 0x0000763247077816 */ /* 0x004fe20000000007 */
[----:B------:R-:W-:Y:S01]  /*f230*/  VIADD R75, R73, UR4 ;  /* 0x00000004494b7c36 */ /* 0x000fe20008000000 */
[----:B------:R-:W-:-:S03]  /*f240*/  ISETP.LT.AND P0, PT, R3, UR8, !P0 ;  /* 0x0000000803007c0c */ /* 0x000fc6000c701270 */
[----:B------:R2:W-:Y:S01]  /*f250*/  @P1 STG.E.U16 desc[UR6][R68.64], R7 ;  /* 0x0000000744001986 */ /* 0x0005e2000c101506 */
[----:B---3--:R-:W-:Y:S01]  /*f260*/  IMAD.WIDE R4, R73, 0x2, R56 ;  /* 0x0000000249047825 */ /* 0x008fe200078e0238 */
[----:B------:R-:W-:-:S03]  /*f270*/  ISETP.GE.AND P1, PT, R53, UR9, PT ;  /* 0x0000000935007c0c */ /* 0x000fc6000bf26270 */
[----:B----4-:R-:W-:-:S04]  /*f280*/  IMAD.WIDE R58, R75, 0x2, R54 ;  /* 0x000000024b3a7825 */ /* 0x010fc800078e0236 */
[----:B------:R-:W-:Y:S02]  /*f290*/  VIADD R53, R2, 0xc ;  /* 0x0000000c02357836 */ /* 0x000fe40000000000 */
[----:B--2---:R-:W-:-:S04]  /*f2a0*/  IMAD.WIDE R6, R73, 0x2, R54 ;  /* 0x0000000249067825 */ /* 0x004fc800078e0236 */
[----:B------:R-:W-:Y:S01]  /*f2b0*/  IMAD.WIDE R68, R75, 0x2, R56 ;  /* 0x000000024b447825 */ /* 0x000fe200078e0238 */
[----:B------:R2:W-:Y:S01]  /*f2c0*/  @P5 STG.E.U16 desc[UR6][R6.64], R64 ;  /* 0x0000004006005986 */ /* 0x0005e2000c101506 */
[----:B------:R-:W-:Y:S02]  /*f2d0*/  ISETP.GE.AND P5, PT, R53, UR9, PT ;  /* 0x0000000935007c0c */ /* 0x000fe4000bfa6270 */
[----:B------:R-:W-:Y:S01]  /*f2e0*/  VIADD R75, R75, UR4 ;  /* 0x000000044b4b7c36 */ /* 0x000fe20008000000 */
[----:B------:R3:W-:Y:S01]  /*f2f0*/  @P3 STG.E.U16 desc[UR6][R4.64], R70 ;  /* 0x0000004604003986 */ /* 0x0007e2000c101506 */
[----:B------:R-:W-:Y:S01]  /*f300*/  ISETP.LT.AND P3, PT, R0, UR8, !P6 ;  /* 0x0000000800007c0c */ /* 0x000fe2000f761270 */
[----:B------:R-:W-:Y:S01]  /*f310*/  VIADD R53, R2, 0xe ;  /* 0x0000000e02357836 */ /* 0x000fe20000000000 */
[----:B------:R-:W-:Y:S01]  /*f320*/  ISETP.LT.AND P6, PT, R3, UR8, !P6 ;  /* 0x0000000803007c0c */ /* 0x000fe2000f7c1270 */
[----:B------:R4:W-:Y:S01]  /*f330*/  @P4 STG.E.U16 desc[UR6][R58.64], R60 ;  /* 0x0000003c3a004986 */ /* 0x0009e2000c101506 */
[----:B------:R-:W-:-:S02]  /*f340*/  ISETP.LT.AND P4, PT, R0, UR8, !P1 ;  /* 0x0000000800007c0c */ /* 0x000fc4000cf81270 */
[----:B------:R-:W-:Y:S01]  /*f350*/  ISETP.LT.AND P1, PT, R3, UR8, !P1 ;  /* 0x0000000803007c0c */ /* 0x000fe2000cf21270 */
[----:B--2---:R-:W-:Y:S01]  /*f360*/  VIADD R64, R2, 0xd ;  /* 0x0000000d02407836 */ /* 0x004fe20000000000 */
[----:B------:R-:W-:Y:S01]  /*f370*/  PRMT R7, R60, 0x7632, R7 ;  /* 0x000076323c077816 */ /* 0x000fe20000000007 */
[----:B---3--:R-:W-:-:S04]  /*f380*/  IMAD.WIDE R4, R75, 0x2, R56 ;  /* 0x000000024b047825 */ /* 0x008fc800078e0238 */
[----:B------:R2:W-:Y:S01]  /*f390*/  @P0 STG.E.U16 desc[UR6][R68.64], R7 ;  /* 0x0000000744000986 */ /* 0x0005e2000c101506 */
[----:B------:R-:W-:Y:S02]  /*f3a0*/  ISETP.GE.AND P0, PT, R64, UR9, PT ;  /* 0x0000000940007c0c */ /* 0x000fe4000bf06270 */
[----:B----4-:R-:W-:Y:S02]  /*f3b0*/  PRMT R59, R65, 0x7632, R59 ;  /* 0x00007632413b7816 */ /* 0x010fe4000000003b */
[----:B------:R-:W-:Y:S01]  /*f3c0*/  PRMT R64, R67, 0x7632, R64 ;  /* 0x0000763243407816 */ /* 0x000fe20000000040 */
[----:B--2---:R-:W-:-:S04]  /*f3d0*/  IMAD.WIDE R6, R75, 0x2, R54 ;  /* 0x000000024b067825 */ /* 0x004fc800078e0236 */
[----:B------:R-:W-:Y:S01]  /*f3e0*/  VIADD R75, R75, UR4 ;  /* 0x000000044b4b7c36 */ /* 0x000fe20008000000 */
[----:B------:R-:W-:Y:S01]  /*f3f0*/  @P3 STG.E.U16 desc[UR6][R6.64], R65 ;  /* 0x0000004106003986 */ /* 0x000fe2000c101506 */
[----:B------:R-:W-:Y:S01]  /*f400*/  ISETP.GE.AND P3, PT, R53, UR9, PT ;  /* 0x0000000935007c0c */ /* 0x000fe2000bf66270 */
[----:B------:R-:W-:Y:S02]  /*f410*/  VIADD R53, R2, 0xf ;  /* 0x0000000f02357836 */ /* 0x000fe40000000000 */
[----:B------:R2:W-:Y:S01]  /*f420*/  @P6 STG.E.U16 desc[UR6][R4.64], R59 ;  /* 0x0000003b04006986 */ /* 0x0005e2000c101506 */
[----:B------:R-:W-:Y:S01]  /*f430*/  ISETP.LT.AND P6, PT, R0, UR8, !P5 ;  /* 0x0000000800007c0c */ /* 0x000fe2000efc1270 */
[----:B------:R-:W-:Y:S01]  /*f440*/  IMAD.WIDE R68, R75, 0x2, R56 ;  /* 0x000000024b447825 */ /* 0x000fe200078e0238 */
[----:B------:R-:W-:-:S03]  /*f450*/  ISETP.LT.AND P5, PT, R3, UR8, !P5 ;  /* 0x0000000803007c0c */ /* 0x000fc6000efa1270 */
[----:B--2---:R-:W-:Y:S01]  /*f460*/  IMAD.WIDE R58, R75, 0x2, R54 ;  /* 0x000000024b3a7825 */ /* 0x004fe200078e0236 */
[----:B------:R-:W-:-:S03]  /*f470*/  PRMT R5, R61, 0x7632, R5 ;  /* 0x000076323d057816 */ /* 0x000fc60000000005 */
[----:B------:R-:W-:Y:S01]  /*f480*/  VIADD R75, R75, UR4 ;  /* 0x000000044b4b7c36 */ /* 0x000fe20008000000 */
[----:B------:R2:W-:Y:S01]  /*f490*/  @P4 STG.E.U16 desc[UR6][R58.64], R61 ;  /* 0x0000003d3a004986 */ /* 0x0005e2000c101506 */
[----:B------:R-:W-:Y:S02]  /*f4a0*/  ISETP.LT.AND P4, PT, R0, UR8, !P0 ;  /* 0x0000000800007c0c */ /* 0x000fe4000c781270 */
[----:B------:R-:W-:Y:S01]  /*f4b0*/  IMAD.WIDE R6, R75, 0x2, R56 ;  /* 0x000000024b067825 */ /* 0x000fe200078e0238 */
[----:B------:R3:W-:Y:S01]  /*f4c0*/  @P1 STG.E.U16 desc[UR6][R68.64], R5 ;  /* 0x0000000544001986 */ /* 0x0007e2000c101506 */
[----:B------:R-:W-:Y:S02]  /*f4d0*/  ISETP.LT.AND P0, PT, R3, UR8, !P0 ;  /* 0x0000000803007c0c */ /* 0x000fe4000c701270 */
[----:B------:R-:W-:Y:S01]  /*f4e0*/  ISETP.GE.AND P1, PT, R53, UR9, PT ;  /* 0x0000000935007c0c */ /* 0x000fe2000bf26270 */
[----:B------:R-:W-:Y:S01]  /*f4f0*/  VIADD R53, R2, 0x10 ;  /* 0x0000001002357836 */ /* 0x000fe20000000000 */
[----:B--2---:R-:W-:Y:S01]  /*f500*/  PRMT R59, R66, 0x7632, R59 ;  /* 0x00007632423b7816 */ /* 0x004fe2000000003b */
[----:B---3--:R-:W-:-:S04]  /*f510*/  IMAD.WIDE R4, R75, 0x2, R54 ;  /* 0x000000024b047825 */ /* 0x008fc800078e0236 */
        /* <DEDUP_REMOVED lines=13> */
[C---:B------:R-:W-:Y:S01]  /*f5f0*/  VIADD R65, R75.reuse, UR4 ;  /* 0x000000044b417c36 */ /* 0x040fe20008000000 */
[----:B------:R3:W-:Y:S01]  /*f600*/  @P0 STG.E.U16 desc[UR6][R60.64], R5 ;  /* 0x000000053c000986 */ /* 0x0007e2000c101506 */
[----:B------:R-:W-:Y:S01]  /*f610*/  IMAD.WIDE R6, R75, 0x2, R56 ;  /* 0x000000024b067825 */ /* 0x000fe200078e0238 */
[----:B------:R-:W-:Y:S02]  /*f620*/  ISETP.LT.AND P1, PT, R3, UR8, !P1 ;  /* 0x0000000803007c0c */ /* 0x000fe4000cf21270 */
[----:B------:R-:W-:Y:S01]  /*f630*/  ISETP.GE.AND P0, PT, R53, UR9, PT ;  /* 0x0000000935007c0c */ /* 0x000fe2000bf06270 */
[----:B------:R-:W-:-:S02]  /*f640*/  VIADD R53, R2, 0x12 ;  /* 0x0000001202357836 */ /* 0x000fc40000000000 */
[----:B--2---:R-:W-:-:S04]  /*f650*/  IMAD.WIDE R58, R65, 0x2, R54 ;  /* 0x00000002413a7825 */ /* 0x004fc800078e0236 */
[----:B---3--:R-:W-:-:S04]  /*f660*/  IMAD.WIDE R4, R75, 0x2, R54 ;  /* 0x000000024b047825 */ /* 0x008fc800078e0236 */
[----:B------:R-:W-:Y:S01]  /*f670*/  IMAD.WIDE R60, R65, 0x2, R56 ;  /* 0x00000002413c7825 */ /* 0x000fe200078e0238 */
[----:B------:R2:W-:Y:S01]  /*f680*/  @P6 STG.E.U16 desc[UR6][R4.64], R67 ;  /* 0x0000004304006986 */ /* 0x0005e2000c101506 */
[----:B------:R-:W-:Y:S02]  /*f690*/  ISETP.GE.AND P6, PT, R53, UR9, PT ;  /* 0x0000000935007c0c */ /* 0x000fe4000bfc6270 */
[----:B------:R-:W-:Y:S01]  /*f6a0*/  VIADD R65, R65, UR4 ;  /* 0x0000000441417c36 */ /* 0x000fe20008000000 */
[----:B------:R3:W-:Y:S01]  /*f6b0*/  @P3 STG.E.U16 desc[UR6][R6.64], R64 ;  /* 0x0000004006003986 */ /* 0x0007e2000c101506 */
[----:B------:R-:W-:Y:S01]  /*f6c0*/  ISETP.LT.AND P3, PT, R0, UR8, !P0 ;  /* 0x0000000800007c0c */ /* 0x000fe2000c761270 */
[----:B------:R-:W-:Y:S01]  /*f6d0*/  VIADD R62, R2, 0x13 ;  /* 0x00000013023e7836 */ /* 0x000fe20000000000 */
[C---:B------:R-:W-:Y:S01]  /*f6e0*/  ISETP.LT.AND P0, PT, R3.reuse, UR8, !P0 ;  /* 0x0000000803007c0c */ /* 0x040fe2000c701270 */
[----:B------:R4:W-:Y:S01]  /*f6f0*/  @P4 STG.E.U16 desc[UR6][R58.64], R63 ;  /* 0x0000003f3a004986 */ /* 0x0009e2000c101506 */
[----:B------:R-:W-:Y:S01]  /*f700*/  ISETP.LT.AND P4, PT, R0, UR8, !P5 ;  /* 0x0000000800007c0c */ /* 0x000fe2000ef81270 */
[----:B------:R-:W-:Y:S01]  /*f710*/  VIADD R53, R2, 0x14 ;  /* 0x0000001402357836 */ /* 0x000fe20000000000 */
[----:B------:R-:W-:-:S02]  /*f720*/  ISETP.LT.AND P5, PT, R3, UR8, !P5 ;  /* 0x0000000803007c0c */ /* 0x000fc4000efa1270 */
[----:B--2---:R-:W-:Y:S01]  /*f730*/  PRMT R5, R63, 0x7632, R5 ;  /* 0x000076323f057816 */ /* 0x004fe20000000005 */
[----:B---3--:R-:W-:-:S04]  /*f740*/  IMAD.WIDE R6, R65, 0x2, R56 ;  /* 0x0000000241067825 */ /* 0x008fc800078e0238 */
[----:B------:R2:W-:Y:S01]  /*f750*/  @P1 STG.E.U16 desc[UR6][R60.64], R5 ;  /* 0x000000053c001986 */ /* 0x0005e2000c101506 */
[----:B------:R-:W-:Y:S02]  /*f760*/  ISETP.GE.AND P1, PT, R62, UR9, PT ;  /* 0x000000093e007c0c */ /* 0x000fe4000bf26270 */
[----:B----4-:R-:W-:Y:S01]  /*f770*/  PRMT R59, R16, 0x7632, R59 ;  /* 0x00007632103b7816 */ /* 0x010fe2000000003b */
[----:B--2---:R-:W-:-:S04]  /*f780*/  IMAD.WIDE R4, R65, 0x2, R54 ;  /* 0x0000000241047825 */ /* 0x004fc800078e0236 */
[----:B------:R-:W-:Y:S01]  /*f790*/  VIADD R65, R65, UR4 ;  /* 0x0000000441417c36 */ /* 0x000fe20008000000 */
[----:B------:R2:W-:Y:S01]  /*f7a0*/  @P4 STG.E.U16 desc[UR6][R4.64], R16 ;  /* 0x0000001004004986 */ /* 0x0005e2000c101506 */
[----:B------:R-:W-:Y:S01]  /*f7b0*/  ISETP.GE.AND P4, PT, R53, UR9, PT ;  /* 0x0000000935007c0c */ /* 0x000fe2000bf86270 */
[----:B------:R-:W-:Y:S02]  /*f7c0*/  VIADD R53, R2, 0x15 ;  /* 0x0000001502357836 */ /* 0x000fe40000000000 */
[----:B------:R3:W-:Y:S01]  /*f7d0*/  @P5 STG.E.U16 desc[UR6][R6.64], R59 ;  /* 0x0000003b06005986 */ /* 0x0007e2000c101506 */
[----:B------:R-:W-:Y:S01]  /*f7e0*/  ISETP.LT.AND P5, PT, R0, UR8, !P6 ;  /* 0x0000000800007c0c */ /* 0x000fe2000f7a1270 */
[----:B------:R-:W-:Y:S01]  /*f7f0*/  IMAD.WIDE R60, R65, 0x2, R56 ;  /* 0x00000002413c7825 */ /* 0x000fe200078e0238 */
[----:B------:R-:W-:Y:S01]  /*f800*/  ISETP.LT.AND P6, PT, R3, UR5, !P6 ;  /* 0x0000000503007c0c */ /* 0x000fe2000f7c1270 */
[----:B------:R-:W-:Y:S01]  /*f810*/  ULDC UR5, c[0x0][0x228] ;  /* 0x00008a0000057ab9 */ /* 0x000fe20000000800 */
[----:B------:R-:W-:Y:S01]  /*f820*/  ULDC UR8, c[0x0][0x228] ;  /* 0x00008a0000087ab9 */ /* 0x000fe20000000800 */
[----:B--2---:R-:W-:Y:S01]  /*f830*/  PRMT R5, R12, 0x7632, R5 ;  /* 0x000076320c057816 */ /* 0x004fe20000000005 */
[----:B------:R-:W-:-:S02]  /*f840*/  VIADD R16, R2, 0x16 ;  /* 0x0000001602107836 */ /* 0x000fc40000000000 */
[----:B---3--:R-:W-:-:S04]  /*f850*/  IMAD.WIDE R58, R65, 0x2, R54 ;  /* 0x00000002413a7825 */ /* 0x008fc800078e0236 */
[----:B------:R-:W-:Y:S01]  /*f860*/  VIADD R65, R65, UR4 ;  /* 0x0000000441417c36 */ /* 0x000fe20008000000 */
[----:B------:R2:W-:Y:S01]  /*f870*/  @P3 STG.E.U16 desc[UR6][R58.64], R12 ;  /* 0x0000000c3a003986 */ /* 0x0005e2000c101506 */
[----:B------:R-:W-:Y:S01]  /*f880*/  ISETP.LT.AND P3, PT, R0, UR5, !P1 ;  /* 0x0000000500007c0c */ /* 0x000fe2000cf61270 */
[----:B------:R-:W-:Y:S01]  /*f890*/  ULDC UR5, c[0x0][0x228] ;  /* 0x00008a0000057ab9 */ /* 0x000fe20000000800 */
[----:B------:R-:W-:Y:S01]  /*f8a0*/  IMAD.WIDE R6, R65, 0x2, R56 ;  /* 0x0000000241067825 */ /* 0x000fe200078e0238 */
[----:B------:R3:W-:Y:S01]  /*f8b0*/  @P0 STG.E.U16 desc[UR6][R60.64], R5 ;  /* 0x000000053c000986 */ /* 0x0007e2000c101506 */
[----:B------:R-:W-:Y:S01]  /*f8c0*/  ISETP.LT.AND P1, PT, R3, UR5, !P1 ;  /* 0x0000000503007c0c */ /* 0x000fe2000cf21270 */
[----:B------:R-:W-:Y:S01]  /*f8d0*/  ULDC UR5, c[0x0][0x228] ;  /* 0x00008a0000057ab9 */ /* 0x000fe20000000800 */
[----:B------:R-:W-:Y:S02]  /*f8e0*/  ISETP.GE.AND P0, PT, R53, UR9, PT ;  /* 0x0000000935007c0c */ /* 0x000fe4000bf06270 */
[----:B--2---:R-:W-:Y:S01]  /*f8f0*/  PRMT R59, R17, 0x7632, R59 ;  /* 0x00007632113b7816 */ /* 0x004fe2000000003b */
[----:B------:R-:W-:-:S02]  /*f900*/  VIADD R12, R2, 0x17 ;  /* 0x00000017020c7836 */ /* 0x000fc40000000000 */
[----:B---3--:R-:W-:Y:S01]  /*f910*/  IMAD.WIDE R4, R65, 0x2, R54 ;  /* 0x0000000241047825 */ /* 0x008fe200078e0236 */
[----:B------:R-:W-:-:S03]  /*f920*/  PRMT R60, R18, 0x7632, R60 ;  /* 0x00007632123c7816 */ /* 0x000fc6000000003c */
[----:B------:R-:W-:Y:S01]  /*f930*/  VIADD R65, R65, UR4 ;  /* 0x0000000441417c36 */ /* 0x000fe20008000000 */
[----:B------:R2:W-:Y:S01]  /*f940*/  @P5 STG.E.U16 desc[UR6][R4.64], R17 ;  /* 0x0000001104005986 */ /* 0x0005e2000c101506 */
[----:B------:R-:W-:Y:S02]  /*f950*/  ISETP.GE.AND P5, PT, R16, UR9, PT ;  /* 0x0000000910007c0c */ /* 0x000fe4000bfa6270 */
[----:B------:R-:W-:Y:S01]  /*f960*/  VIADD R53, R65, UR4 ;  /* 0x0000000441357c36 */ /* 0x000fe20008000000 */
[----:B------:R3:W-:Y:S01]  /*f970*/  @P6 STG.E.U16 desc[UR6][R6.64], R59 ;  /* 0x0000003b06006986 */ /* 0x0007e2000c101506 */
[----:B------:R-:W-:Y:S01]  /*f980*/  ISETP.LT.AND P6, PT, R0, UR8, !P4 ;  /* 0x0000000800007c0c */ /* 0x000fe2000e7c1270 */
[----:B------:R-:W-:Y:S01]  /*f990*/  ULDC UR8, c[0x0][0x228] ;  /* 0x00008a0000087ab9 */ /* 0x000fe20000000800 */
[----:B------:R-:W-:Y:S01]  /*f9a0*/  ISETP.LT.AND P4, PT, R3, UR10, !P4 ;  /* 0x0000000a03007c0c */ /* 0x000fe2000e781270 */
[----:B------:R-:W-:Y:S01]  /*f9b0*/  ULDC UR10, c[0x0][0x228] ;  /* 0x00008a00000a7ab9 */ /* 0x000fe20000000800 */
[----:B--2---:R-:W-:-:S04]  /*f9c0*/  IMAD.WIDE R4, R65, 0x2, R56 ;  /* 0x0000000241047825 */ /* 0x004fc800078e0238 */
[----:B---3--:R-:W-:-:S04]  /*f9d0*/  IMAD.WIDE R58, R65, 0x2, R54 ;  /* 0x00000002413a7825 */ /* 0x008fc800078e0236 */
[C---:B------:R-:W-:Y:S01]  /*f9e0*/  IMAD.WIDE R6, R53.reuse, 0x2, R54 ;  /* 0x0000000235067825 */ /* 0x040fe200078e0236 */
[----:B------:R2:W-:Y:S01]  /*f9f0*/  @P3 STG.E.U16 desc[UR6][R58.64], R13 ;  /* 0x0000000d3a003986 */ /* 0x0005e2000c101506 */
[----:B------:R-:W-:Y:S02]  /*fa00*/  ISETP.GE.AND P3, PT, R12, UR9, PT ;  /* 0x000000090c007c0c */ /* 0x000fe4000bf66270 */
[----:B------:R-:W-:-:S04]  /*fa10*/  IMAD.WIDE R16, R53, 0x2, R56 ;  /* 0x0000000235107825 */ /* 0x000fc800078e0238 */
[----:B------:R-:W-:Y:S02]  /*fa20*/  VIADD R12, R2, 0x18 ;  /* 0x00000018020c7836 */ /* 0x000fe40000000000 */
[----:B------:R-:W-:Y:S01]  /*fa30*/  VIADD R53, R53, UR4 ;  /* 0x0000000435357c36 */ /* 0x000fe20008000000 */
[----:B--2---:R-:W-:-:S05]  /*fa40*/  PRMT R59, R13, 0x7632, R59 ;  /* 0x000076320d3b7816 */ /* 0x004fca000000003b */
[----:B------:R2:W-:Y:S01]  /*fa50*/  @P1 STG.E.U16 desc[UR6][R4.64], R59 ;  /* 0x0000003b04001986 */ /* 0x0005e2000c101506 */
[----:B------:R-:W-:Y:S01]  /*fa60*/  ISETP.GE.AND P1, PT, R12, UR9, PT ;  /* 0x000000090c007c0c */ /* 0x000fe2000bf26270 */
[----:B------:R-:W-:Y:S02]  /*fa70*/  VIADD R12, R2, 0x19 ;  /* 0x00000019020c7836 */ /* 0x000fe40000000000 */
[----:B------:R3:W-:Y:S01]  /*fa80*/  @P6 STG.E.U16 desc[UR6][R6.64], R18 ;  /* 0x0000001206006986 */ /* 0x0007e2000c101506 */
[C---:B------:R-:W-:Y:S01]  /*fa90*/  ISETP.LT.AND P6, PT, R0.reuse, UR5, !P0 ;  /* 0x0000000500007c0c */ /* 0x040fe2000c7c1270 */
[----:B------:R-:W-:Y:S02]  /*faa0*/  ULDC UR5, c[0x0][0x228] ;  /* 0x00008a0000057ab9 */ /* 0x000fe40000000800 */
[----:B------:R4:W-:Y:S01]  /*fab0*/  @P4 STG.E.U16 desc[UR6][R16.64], R60 ;  /* 0x0000003c10004986 */ /* 0x0009e2000c101506 */
[----:B------:R-:W-:Y:S01]  /*fac0*/  ISETP.LT.AND P0, PT, R3, UR5, !P0 ;  /* 0x0000000503007c0c */ /* 0x000fe2000c701270 */
[----:B------:R-:W-:Y:S01]  /*fad0*/  ULDC UR5, c[0x0][0x228] ;  /* 0x00008a0000057ab9 */ /* 0x000fe20000000800 */
[----:B------:R-:W-:Y:S01]  /*fae0*/  ISETP.LT.AND P4, PT, R0, UR8, !P5 ;  /* 0x0000000800007c0c */ /* 0x000fe2000ef81270 */
[----:B--2---:R-:W-:Y:S01]  /*faf0*/  IMAD.WIDE R4, R53, 0x2, R54 ;  /* 0x0000000235047825 */ /* 0x004fe200078e0236 */
[----:B------:R-:W-:Y:S01]  /*fb00*/  ISETP.LT.AND P5, PT, R3, UR5, !P5 ;  /* 0x0000000503007c0c */ /* 0x000fe2000efa1270 */
[----:B------:R-:W-:Y:S01]  /*fb10*/  ULDC UR5, c[0x0][0x228] ;  /* 0x00008a0000057ab9 */ /* 0x000fe20000000800 */
[----:B------:R-:W-:Y:S01]  /*fb20*/  ULDC UR8, c[0x0][0x228] ;  /* 0x00008a0000087ab9 */ /* 0x000fe20000000800 */
[----:B------:R-:W-:-:S02]  /*fb30*/  VIADD R59, R53, UR4 ;  /* 0x00000004353b7c36 */ /* 0x000fc40008000000 */
[----:B------:R2:W-:Y:S01]  /*fb40*/  @P6 STG.E.U16 desc[UR6][R4.64], R14 ;  /* 0x0000000e04006986 */ /* 0x0005e2000c101506 */
[----:B---3--:R-:W-:Y:S01]  /*fb50*/  IMAD.WIDE R6, R53, 0x2, R56 ;  /* 0x0000000235067825 */ /* 0x008fe200078e0238 */
[----:B----4-:R-:W-:Y:S02]  /*fb60*/  PRMT R17, R14, 0x7632, R17 ;  /* 0x000076320e117816 */ /* 0x010fe40000000011 */
[----:B------:R-:W-:Y:S01]  /*fb70*/  ISETP.GE.AND P6, PT, R12, UR9, PT ;  /* 0x000000090c007c0c */ /* 0x000fe2000bfc6270 */
[----:B------:R-:W-:Y:S02]  /*fb80*/  IMAD.WIDE R12, R59, 0x2, R54 ;  /* 0x000000023b0c7825 */ /* 0x000fe400078e0236 */
[----:B------:R3:W-:Y:S02]  /*fb90*/  @P0 STG.E.U16 desc[UR6][R6.64], R17 ;  /* 0x0000001106000986 */ /* 0x0007e4000c101506 */
[----:B------:R-:W-:Y:S02]  /*fba0*/  VIADD R16, R2, 0x1a ;  /* 0x0000001a02107836 */ /* 0x000fe40000000000 */
[----:B------:R4:W-:Y:S01]  /*fbb0*/  @P4 STG.E.U16 desc[UR6][R12.64], R19 ;  /* 0x000000130c004986 */ /* 0x0009e2000c101506 */
[----:B------:R-:W-:Y:S01]  /*fbc0*/  ISETP.LT.AND P4, PT, R0, UR5, !P3 ;  /* 0x0000000500007c0c */ /* 0x000fe2000df81270 */
[----:B------:R-:W-:Y:S01]  /*fbd0*/  ULDC UR5, c[0x0][0x228] ;  /* 0x00008a0000057ab9 */ /* 0x000fe20000000800 */
[----:B------:R-:W-:Y:S01]  /*fbe0*/  ISETP.GE.AND P0, PT, R16, UR9, PT ;  /* 0x0000000910007c0c */ /* 0x000fe2000bf06270 */
[----:B--2---:R-:W-:Y:S01]  /*fbf0*/  VIADD R14, R2, 0x1b ;  /* 0x0000001b020e7836 */ /* 0x004fe20000000000 */
[----:B------:R-:W-:Y:S01]  /*fc00*/  ISETP.LT.AND P3, PT, R3, UR8, !P3 ;  /* 0x0000000803007c0c */ /* 0x000fe2000df61270 */
[----:B------:R-:W-:Y:S01]  /*fc10*/  ULDC UR8, c[0x0][0x228] ;  /* 0x00008a0000087ab9 */ /* 0x000fe20000000800 */
[----:B------:R-:W-:Y:S01]  /*fc20*/  PRMT R5, R19, 0x7632, R5 ;  /* 0x0000763213057816 */ /* 0x000fe20000000005 */
[----:B---3--:R-:W-:-:S04]  /*fc30*/  IMAD.WIDE R16, R59, 0x2, R56 ;  /* 0x000000023b107825 */ /* 0x008fc800078e0238 */
[----:B------:R-:W-:Y:S01]  /*fc40*/  VIADD R59, R59, UR4 ;  /* 0x000000043b3b7c36 */ /* 0x000fe20008000000 */
[----:B------:R2:W-:Y:S01]  /*fc50*/  @P5 STG.E.U16 desc[UR6][R16.64], R5 ;  /* 0x0000000510005986 */ /* 0x0005e2000c101506 */
[----:B------:R-:W-:Y:S01]  /*fc60*/  ISETP.LT.AND P5, PT, R0, UR5, !P1 ;  /* 0x0000000500007c0c */ /* 0x000fe2000cfa1270 */
[----:B------:R-:W-:Y:S01]  /*fc70*/  ULDC UR5, c[0x0][0x228] ;  /* 0x00008a0000057ab9 */ /* 0x000fe20000000800 */
[----:B------:R-:W-:Y:S01]  /*fc80*/  IMAD.WIDE R6, R59, 0x2, R56 ;  /* 0x000000023b067825 */ /* 0x000fe200078e0238 */
[----:B----4-:R-:W-:Y:S02]  /*fc90*/  PRMT R13, R15, 0x7632, R13 ;  /* 0x000076320f0d7816 */ /* 0x010fe4000000000d */
[----:B------:R-:W-:Y:S01]  /*fca0*/  ISETP.LT.AND P1, PT, R3, UR8, !P1 ;  /* 0x0000000803007c0c */ /* 0x000fe2000cf21270 */
[----:B------:R-:W-:Y:S01]  /*fcb0*/  ULDC UR8, c[0x0][0x228] ;  /* 0x00008a0000087ab9 */ /* 0x000fe20000000800 */
        /* <DEDUP_REMOVED lines=16> */
[----:B------:R-:W-:Y:S02]  /*fdc0*/  ISETP.GE.AND P5, PT, R15, UR9, PT ;  /* 0x000000090f007c0c */ /* 0x000fe4000bfa6270 */
[----:B------:R-:W-:Y:S01]  /*fdd0*/  IMAD.WIDE R6, R59, 0x2, R56 ;  /* 0x000000023b067825 */ /* 0x000fe200078e0238 */
[----:B------:R3:W-:Y:S01]  /*fde0*/  @P1 STG.E.U16 desc[UR6][R16.64], R5 ;  /* 0x0000000510001986 */ /* 0x0007e2000c101506 */
[----:B------:R-:W-:Y:S01]  /*fdf0*/  ISETP.LT.AND P1, PT, R0, UR5, !P0 ;  /* 0x0000000500007c0c */ /* 0x000fe2000c721270 */
[----:B------:R-:W-:Y:S02]  /*fe00*/  ULDC UR5, c[0x0][0x228] ;  /* 0x00008a0000057ab9 */ /* 0x000fe40000000800 */
[----:B------:R-:W-:Y:S01]  /*fe10*/  ISETP.LT.AND P0, PT, R3, UR5, !P0 ;  /* 0x0000000503007c0c */ /* 0x000fe2000c701270 */
[----:B------:R-:W-:Y:S01]  /*fe20*/  ULDC UR5, c[0x0][0x228] ;  /* 0x00008a0000057ab9 */ /* 0x000fe20000000800 */
        /* <DEDUP_REMOVED lines=12> */
[----:B------:R-:W-:Y:S01]  /*fef0*/  IMAD.WIDE R14, R17, 0x2, R56 ;  /* 0x00000002110e7825 */ /* 0x000fe200078e0238 */
[----:B------:R-:W-:-:S03]  /*ff00*/  ULDC UR10, c[0x0][0x228] ;  /* 0x00008a00000a7ab9 */ /* 0x000fc60000000800 */
[----:B--2---:R-:W-:-:S04]  /*ff10*/  IMAD.WIDE R4, R59, 0x2, R56 ;  /* 0x000000023b047825 */ /* 0x004fc800078e0238 */
[----:B---3--:R-:W-:-:S04]  /*ff20*/  IMAD.WIDE R12, R59, 0x2, R54 ;  /* 0x000000023b0c7825 */ /* 0x008fc800078e0236 */
[C---:B------:R-:W-:Y:S01]  /*ff30*/  IMAD.WIDE R6, R17.reuse, 0x2, R54 ;  /* 0x0000000211067825 */ /* 0x040fe200078e0236 */
[----:B------:R2:W-:Y:S01]  /*ff40*/  @P1 STG.E.U16 desc[UR6][R12.64], R9 ;  /* 0x000000090c001986 */ /* 0x0005e2000c101506 */
[----:B------:R-:W-:Y:S02]  /*ff50*/  ISETP.GE.AND P1, PT, R8, UR9, PT ;  /* 0x0000000908007c0c */ /* 0x000fe4000bf26270 */
[C---:B------:R-:W-:Y:S02]  /*ff60*/  VIADD R8, R2.reuse, 0x1f ;  /* 0x0000001f02087836 */ /* 0x040fe40000000000 */
[----:B------:R-:W-:Y:S01]  /*ff70*/  VIADD R17, R17, UR4 ;  /* 0x0000000411117c36 */ /* 0x000fe20008000000 */
[----:B--2---:R-:W-:Y:S01]  /*ff80*/  PRMT R13, R9, 0x7632, R13 ;  /* 0x00007632090d7816 */ /* 0x004fe2000000000d */
[----:B------:R-:W-:-:S04]  /*ff90*/  VIADD R12, R2, 0x21 ;  /* 0x00000021020c7836 */ /* 0x000fc80000000000 */
        /* <DEDUP_REMOVED lines=11> */
[----:B------:R-:W-:Y:S01]  /*10050*/  PRMT R13, R10, 0x7632, R13 ;  /* 0x000076320a0d7816 */ /* 0x000fe2000000000d */
[----:B------:R-:W-:Y:S01]  /*10060*/  ULDC UR8, c[0x0][0x228] ;  /* 0x00008a0000087ab9 */ /* 0x000fe20000000800 */
[----:B------:R-:W-:Y:S01]  /*10070*/  ISETP.LT.AND P3, PT, R3, UR5, !P3 ;  /* 0x0000000503007c0c */ /* 0x000fe2000df61270 */
[C---:B---3--:R-:W-:Y:S01]  /*10080*/  IMAD.WIDE R6, R17.reuse, 0x2, R56 ;  /* 0x0000000211067825 */ /* 0x048fe200078e0238 */
[----:B------:R-:W-:Y:S01]  /*10090*/  ULDC UR5, c[0x0][0x228] ;  /* 0x00008a0000057ab9 */ /* 0x000fe20000000800 */
[----:B------:R-:W-:Y:S01]  /*100a0*/  @P6 STG.E.U16 desc[UR6][R4.64], R10 ;  /* 0x0000000a04006986 */ /* 0x000fe2000c101506 */
[----:B------:R-:W-:Y:S01]  /*100b0*/  ISETP.GE.AND P6, PT, R8, UR9, PT ;  /* 0x0000000908007c0c */ /* 0x000fe2000bfc6270 */
[----:B----4-:R-:W-:Y:S01]  /*100c0*/  VIADD R15, R17, UR4 ;  /* 0x00000004110f7c36 */ /* 0x010fe20008000000 */
[----:B------:R-:W-:Y:S01]  /*100d0*/  PRMT R14, R25, 0x7632, R14 ;  /* 0x00007632190e7816 */ /* 0x000fe2000000000e */
[----:B------:R2:W-:Y:S01]  /*100e0*/  @P5 STG.E.U16 desc[UR6][R6.64], R13 ;  /* 0x0000000d06005986 */ /* 0x0005e2000c101506 */
[----:B------:R-:W-:Y:S01]  /*100f0*/  ISETP.GE.AND P5, PT, R12, UR9, PT ;  /* 0x000000090c007c0c */ /* 0x000fe2000bfa6270 */
[----:B------:R-:W-:-:S05]  /*10100*/  IMAD.WIDE R8, R15, 0x2, R54 ;  /* 0x000000020f087825 */ /* 0x000fca00078e0236 */
[----:B------:R3:W-:Y:S01]  /*10110*/  @P4 STG.E.U16 desc[UR6][R8.64], R22 ;  /* 0x0000001608004986 */ /* 0x0007e2000c101506 */
[----:B------:R-:W-:Y:S01]  /*10120*/  ISETP.LT.AND P4, PT, R0, UR5, !P1 ;  /* 0x0000000500007c0c */ /* 0x000fe2000cf81270 */
[----:B------:R-:W-:Y:S01]  /*10130*/  ULDC UR5, c[0x0][0x228] ;  /* 0x00008a0000057ab9 */ /* 0x000fe20000000800 */
[----:B------:R-:W-:Y:S01]  /*10140*/  ISETP.LT.AND P1, PT, R3, UR8, !P1 ;  /* 0x0000000803007c0c */ /* 0x000fe2000cf21270 */
[----:B------:R-:W-:Y:S01]  /*10150*/  ULDC UR8, c[0x0][0x228] ;  /* 0x00008a0000087ab9 */ /* 0x000fe20000000800 */
[----:B--2---:R-:W-:Y:S01]  /*10160*/  IMAD.WIDE R12, R15, 0x2, R56 ;  /* 0x000000020f0c7825 */ /* 0x004fe200078e0238 */
[----:B------:R-:W-:-:S03]  /*10170*/  PRMT R5, R22, 0x7632, R5 ;  /* 0x0000763216057816 */ /* 0x000fc60000000005 */
[----:B------:R-:W-:Y:S02]  /*10180*/  VIADD R15, R15, UR4 ;  /* 0x000000040f0f7c36 */ /* 0x000fe40008000000 */
[----:B------:R2:W-:Y:S01]  /*10190*/  @P3 STG.E.U16 desc[UR6][R12.64], R5 ;  /* 0x000000050c003986 */ /* 0x0005e2000c101506 */
[----:B------:R-:W-:Y:S01]  /*101a0*/  ISETP.LT.AND P3, PT, R0, UR5, !P0 ;  /* 0x0000000500007c0c */ /* 0x000fe2000c761270 */
[----:B------:R-:W-:Y:S01]  /*101b0*/  IMAD.WIDE R6, R15, 0x2, R56 ;  /* 0x000000020f067825 */ /* 0x000fe200078e0238 */
[----:B---3--:R-:W-:Y:S01]  /*101c0*/  PRMT R9, R11, 0x7632, R9 ;  /* 0x000076320b097816 */ /* 0x008fe20000000009 */
[----:B------:R-:W-:Y:S01]  /*101d0*/  ULDC UR5, c[0x0][0x228] ;  /* 0x00008a0000057ab9 */ /* 0x000fe20000000800 */
[----:B------:R-:W-:Y:S01]  /*101e0*/  ISETP.LT.AND P0, PT, R3, UR8, !P0 ;  /* 0x0000000803007c0c */ /* 0x000fe2000c701270 */
[----:B------:R-:W-:Y:S01]  /*101f0*/  ULDC UR8, c[0x0][0x228] ;  /* 0x00008a0000087ab9 */ /* 0x000fe20000000800 */
[----:B------:R-:W-:Y:S02]  /*10200*/  VIADD R10, R2, 0x22 ;  /* 0x00000022020a7836 */ /* 0x000fe40000000000 */
        /* <DEDUP_REMOVED lines=23> */
[----:B------:R-:W4:Y:S01]  /*10380*/  LDS.128 R20, [R52] ;  /* 0x0000000034147984 */ /* 0x000f220000000c00 */
[----:B--2---:R-:W-:Y:S01]  /*10390*/  PRMT R9, R24, 0x7632, R9 ;  /* 0x0000763218097816 */ /* 0x004fe20000000009 */
[----:B---3--:R-:W-:-:S04]  /*103a0*/  IMAD.WIDE R4, R15, 0x2, R54 ;  /* 0x000000020f047825 */ /* 0x008fc800078e0236 */
[----:B------:R-:W-:Y:S01]  /*103b0*/  VIADD R15, R15, UR4 ;  /* 0x000000040f0f7c36 */ /* 0x000fe20008000000 */
[----:B------:R2:W-:Y:S01]  /*103c0*/  @P1 STG.E.U16 desc[UR6][R4.64], R24 ;  /* 0x0000001804001986 */ /* 0x0005e2000c101506 */
[----:B------:R-:W-:Y:S01]  /*103d0*/  ISETP.GE.AND P1, PT, R10, UR9, PT ;  /* 0x000000090a007c0c */ /* 0x000fe2000bf26270 */
[----:B------:R-:W-:Y:S02]  /*103e0*/  VIADD R10, R2, 0x25 ;  /* 0x00000025020a7836 */ /* 0x000fe40000000000 */
[----:B------:R3:W-:Y:S01]  /*103f0*/  @P6 STG.E.U16 desc[UR6][R6.64], R9 ;  /* 0x0000000906006986 */ /* 0x0007e2000c101506 */
[----:B------:R-:W-:Y:S01]  /*10400*/  ISETP.LT.AND P6, PT, R0, UR8, !P4 ;  /* 0x0000000800007c0c */ /* 0x000fe2000e7c1270 */
[----:B------:R-:W-:Y:S01]  /*10410*/  VIADD R13, R15, UR4 ;  /* 0x000000040f0d7c36 */ /* 0x000fe20008000000 */
[----:B------:R-:W-:Y:S01]  /*10420*/  ISETP.LT.AND P4, PT, R3, UR10, !P4 ;  /* 0x0000000a03007c0c */ /* 0x000fe2000e781270 */
[----:B------:R-:W-:Y:S01]  /*10430*/  ULDC UR8, c[0x0][0x228] ;  /* 0x00008a0000087ab9 */ /* 0x000fe20000000800 */
[----:B------:R-:W-:Y:S01]  /*10440*/  VIADD R12, R2, 0x26 ;  /* 0x00000026020c7836 */ /* 0x000fe20000000000 */
[----:B------:R-:W-:Y:S01]  /*10450*/  ULDC UR10, c[0x0][0x228] ;  /* 0x00008a00000a7ab9 */ /* 0x000fe20000000800 */
[----:B--2---:R-:W-:-:S04]  /*10460*/  IMAD.WIDE R4, R15, 0x2, R56 ;  /* 0x000000020f047825 */ /* 0x004fc800078e0238 */
[----:B---3--:R-:W-:-:S04]  /*10470*/  IMAD.WIDE R8, R15, 0x2, R54 ;  /* 0x000000020f087825 */ /* 0x008fc800078e0236 */
[C---:B------:R-:W-:Y:S01]  /*10480*/  IMAD.WIDE R6, R13.reuse, 0x2, R54 ;  /* 0x000000020d067825 */ /* 0x040fe200078e0236 */
[----:B0-----:R0:W-:Y:S01]  /*10490*/  @P0 STG.E.U16 desc[UR6][R8.64], R28 ;  /* 0x0000001c08000986 */ /* 0x0011e2000c101506 */
[----:B------:R-:W-:Y:S02]  /*104a0*/  ISETP.GE.AND P0, PT, R10, UR9, PT ;  /* 0x000000090a007c0c */ /* 0x000fe4000bf06270 */
[----:B------:R-:W-:-:S04]  /*104b0*/  IMAD.WIDE R10, R13, 0x2, R56 ;  /* 0x000000020d0a7825 */ /* 0x000fc800078e0238 */
[----:B------:R-:W-:-:S04]  /*104c0*/  VIADD R13, R13, UR4 ;  /* 0x000000040d0d7c36 */ /* 0x000fc80008000000 */
[----:B------:R-:W-:Y:S01]  /*104d0*/  VIADD R15, R13, UR4 ;  /* 0x000000040d0f7c36 */ /* 0x000fe20008000000 */
[----:B0-----:R-:W-:Y:S01]  /*104e0*/  PRMT R9, R28, 0x7632, R9 ;  /* 0x000076321c097816 */ /* 0x001fe20000000009 */
        /* <DEDUP_REMOVED lines=9> */
[----:B------:R-:W-:-:S02]  /*10580*/  ULDC UR5, c[0x0][0x228] ;  /* 0x00008a0000057ab9 */ /* 0x000fc40000000800 */
[----:B------:R-:W-:Y:S01]  /*10590*/  ISETP.LT.AND P3, PT, R3, UR5, !P3 ;  /* 0x0000000503007c0c */ /* 0x000fe2000df61270 */
[----:B0-----:R-:W-:Y:S01]  /*105a0*/  IMAD.WIDE R4, R13, 0x2, R54 ;  /* 0x000000020d047825 */ /* 0x001fe200078e0236 */
[----:B------:R-:W-:Y:S02]  /*105b0*/  ULDC UR5, c[0x0][0x228] ;  /* 0x00008a0000057ab9 */ /* 0x000fe40000000800 */
[----:B------:R-:W-:Y:S01]  /*105c0*/  ISETP.LT.AND P1, PT, R3, UR5, !P1 ;  /* 0x0000000503007c0c */ /* 0x000fe2000cf21270 */
[----:B--2---:R-:W-:Y:S01]  /*105d0*/  IMAD.WIDE R6, R13, 0x2, R56 ;  /* 0x000000020d067825 */ /* 0x004fe200078e0238 */
[----:B------:R-:W-:Y:S01]  /*105e0*/  ULDC UR5, c[0x0][0x228] ;  /* 0x00008a0000057ab9 */ /* 0x000fe20000000800 */
[----:B---3--:R-:W-:Y:S02]  /*105f0*/  PRMT R11, R29, 0x7632, R11 ;  /* 0x000076321d0b7816 */ /* 0x008fe4000000000b */
[----:B------:R-:W-:Y:S01]  /*10600*/  VIADD R10, R2, 0x28 ;  /* 0x00000028020a7836 */ /* 0x000fe20000000000 */
[----:B------:R0:W-:Y:S01]  /*10610*/  @P4 STG.E.U16 desc[UR6][R4.64], R29 ;  /* 0x0000001d04004986 */ /* 0x0001e2000c101506 */
[----:B------:R-:W-:Y:S01]  /*10620*/  ISETP.GE.AND P4, PT, R8, UR9, PT ;  /* 0x0000000908007c0c */ /* 0x000fe2000bf86270 */
[----:B------:R-:W-:Y:S01]  /*10630*/  IMAD.WIDE R8, R15, 0x2, R54 ;  /* 0x000000020f087825 */ /* 0x000fe200078e0236 */
[----:B-1----:R-:W-:Y:S01]  /*10640*/  PRMT R14, R36, 0x7632, R14 ;  /* 0x00007632240e7816 */ /* 0x002fe2000000000e */
[----:B------:R1:W-:Y:S01]  /*10650*/  @P3 STG.E.U16 desc[UR6][R6.64], R11 ;  /* 0x0000000b06003986 */ /* 0x0003e2000c101506 */
[----:B------:R-:W-:Y:S01]  /*10660*/  ISETP.GE.AND P3, PT, R10, UR9, PT ;  /* 0x000000090a007c0c */ /* 0x000fe2000bf66270 */
[----:B------:R-:W-:-:S02]  /*10670*/  VIADD R13, R2, 0x2a ;  /* 0x0000002a020d7836 */ /* 0x000fc40000000000 */
[----:B------:R2:W-:Y:S01]  /*10680*/  @P6 STG.E.U16 desc[UR6][R8.64], R26 ;  /* 0x0000001a08006986 */ /* 0x0005e2000c101506 */
[----:B------:R-:W-:Y:S01]  /*10690*/  ISETP.LT.AND P6, PT, R0, UR5, !P0 ;  /* 0x0000000500007c0c */ /* 0x000fe2000c7c1270 */
[----:B------:R-:W-:Y:S01]  /*106a0*/  ULDC UR5, c[0x0][0x228] ;  /* 0x00008a0000057ab9 */ /* 0x000fe20000000800 */
[----:B------:R-:W-:Y:S01]  /*106b0*/  ISETP.LT.AND P0, PT, R3, UR8, !P0 ;  /* 0x0000000803007c0c */ /* 0x000fe2000c701270 */
[----:B------:R-:W-:Y:S01]  /*106c0*/  ULDC UR8, c[0x0][0x228] ;  /* 0x00008a0000087ab9 */ /* 0x000fe20000000800 */
[----:B0-----:R-:W-:Y:S01]  /*106d0*/  PRMT R5, R26, 0x7632, R5 ;  /* 0x000076321a057816 */ /* 0x001fe20000000005 */
[----:B-1----:R-:W-:-:S04]  /*106e0*/  IMAD.WIDE R10, R15, 0x2, R56 ;  /* 0x000000020f0a7825 */ /* 0x002fc800078e0238 */
[----:B------:R-:W-:Y:S01]  /*106f0*/  VIADD R15, R15, UR4 ;  /* 0x000000040f0f7c36 */ /* 0x000fe20008000000 */
[----:B------:R0:W-:Y:S01]  /*10700*/  @P1 STG.E.U16 desc[UR6][R10.64], R5 ;  /* 0x000000050a001986 */ /* 0x0001e2000c101506 */
[----:B------:R-:W-:Y:S01]  /*10710*/  ISETP.LT.AND P1, PT, R0, UR5, !P5 ;  /* 0x0000000500007c0c */ /* 0x000fe2000ef21270 */
[----:B------:R-:W-:Y:S01]  /*10720*/  ULDC UR5, c[0x0][0x228] ;  /* 0x00008a0000057ab9 */ /* 0x000fe20000000800 */
[----:B------:R-:W-:Y:S01]  /*10730*/  IMAD.WIDE R6, R15, 0x2, R56 ;  /* 0x000000020f067825 */ /* 0x000fe200078e0238 */
[----:B--2---:R-:W-:Y:S02]  /*10740*/  PRMT R9, R30, 0x7632, R9 ;  /* 0x000076321e097816 */ /* 0x004fe40000000009 */
[----:B------:R-:W-:Y:S01]  /*10750*/  ISETP.LT.AND P5, PT, R3, UR8, !P5 ;  /* 0x0000000803007c0c */ /* 0x000fe2000efa1270 */
[----:B------:R-:W-:Y:S01]  /*10760*/  ULDC UR8, c[0x0][0x228] ;  /* 0x00008a0000087ab9 */ /* 0x000fe20000000800 */
[----:B0-----:R-:W-:-:S04]  /*10770*/  IMAD.WIDE R4, R15, 0x2, R54 ;  /* 0x000000020f047825 */ /* 0x001fc800078e0236 */
        /* <DEDUP_REMOVED lines=10> */
[----:B0-----:R-:W-:Y:S01]  /*10820*/  PRMT R5, R27, 0x7632, R5 ;  /* 0x000076321b057816 */ /* 0x001fe20000000005 */
[----:B-1----:R-:W-:-:S04]  /*10830*/  IMAD.WIDE R8, R15, 0x2, R54 ;  /* 0x000000020f087825 */ /* 0x002fc800078e0236 */
        /* <DEDUP_REMOVED lines=9> */
[----:B0-----:R-:W-:Y:S01]  /*108d0*/  PRMT R9, R31, 0x7632, R9 ;  /* 0x000076321f097816 */ /* 0x001fe20000000009 */
[----:B-1----:R-:W-:-:S04]  /*108e0*/  IMAD.WIDE R4, R15, 0x2, R54 ;  /* 0x000000020f047825 */ /* 0x002fc800078e0236 */
[----:B------:R-:W-:Y:S01]  /*108f0*/  VIADD R15, R15, UR4 ;  /* 0x000000040f0f7c36 */ /* 0x000fe20008000000 */
[----:B------:R0:W-:Y:S01]  /*10900*/  @P0 STG.E.U16 desc[UR6][R4.64], R31 ;  /* 0x0000001f04000986 */ /* 0x0001e2000c101506 */
[----:B------:R-:W-:Y:S01]  /*10910*/  VIADD R10, R2, 0x2c ;  /* 0x0000002c020a7836 */ /* 0x000fe20000000000 */
[----:B------:R-:W-:Y:S01]  /*10920*/  ISETP.GE.AND P0, PT, R12, UR9, PT ;  /* 0x000000090c007c0c */ /* 0x000fe2000bf06270 */
[----:B------:R-:W-:Y:S01]  /*10930*/  VIADD R13, R15, UR4 ;  /* 0x000000040f0d7c36 */ /* 0x000fe20008000000 */
[----:B------:R1:W-:Y:S01]  /*10940*/  @P4 STG.E.U16 desc[UR6][R6.64], R9 ;  /* 0x0000000906004986 */ /* 0x0003e2000c101506 */
[----:B------:R-:W-:Y:S01]  /*10950*/  ISETP.LT.AND P4, PT, R0, UR8, !P6 ;  /* 0x0000000800007c0c */ /* 0x000fe2000f781270 */
[----:B------:R-:W-:Y:S01]  /*10960*/  ULDC UR8, c[0x0][0x228] ;  /* 0x00008a0000087ab9 */ /* 0x000fe20000000800 */
[----:B------:R-:W-:Y:S01]  /*10970*/  ISETP.LT.AND P6, PT, R3, UR10, !P6 ;  /* 0x0000000a03007c0c */ /* 0x000fe2000f7c1270 */
[----:B------:R-:W-:Y:S01]  /*10980*/  VIADD R12, R2, 0x2d ;  /* 0x0000002d020c7836 */ /* 0x000fe20000000000 */
[----:B------:R-:W-:Y:S01]  /*10990*/  ULDC UR10, c[0x0][0x228] ;  /* 0x00008a00000a7ab9 */ /* 0x000fe20000000800 */
[----:B0-----:R-:W-:-:S04]  /*109a0*/  IMAD.WIDE R4, R15, 0x2, R56 ;  /* 0x000000020f047825 */ /* 0x001fc800078e0238 */
[----:B-1----:R-:W-:-:S04]  /*109b0*/  IMAD.WIDE R8, R15, 0x2, R54 ;  /* 0x000000020f087825 */ /* 0x002fc800078e0236 */
[C---:B------:R-:W-:Y:S01]  /*109c0*/  IMAD.WIDE R6, R13.reuse, 0x2, R54 ;  /* 0x000000020d067825 */ /* 0x040fe200078e0236 */
[----:B------:R0:W-:Y:S01]  /*109d0*/  @P5 STG.E.U16 desc[UR6][R8.64], R32 ;  /* 0x0000002008005986 */ /* 0x0001e2000c101506 */
        /* <DEDUP_REMOVED lines=16> */
[----:B0-----:R-:W-:Y:S01]  /*10ae0*/  IMAD.WIDE R4, R13, 0x2, R54 ;  /* 0x000000020d047825 */ /* 0x001fe200078e0236 */
[----:B------:R-:W-:Y:S01]  /*10af0*/  ISETP.LT.AND P0, PT, R3, UR5, !P0 ;  /* 0x0000000503007c0c */ /* 0x000fe2000c701270 */
[----:B------:R-:W-:Y:S01]  /*10b00*/  ULDC UR5, c[0x0][0x228] ;  /* 0x00008a0000057ab9 */ /* 0x000fe20000000800 */
[----:B------:R-:W-:Y:S01]  /*10b10*/  ULDC UR8, c[0x0][0x228] ;  /* 0x00008a0000087ab9 */ /* 0x000fe20000000800 */
[----:B-1----:R-:W-:-:S02]  /*10b20*/  IMAD.WIDE R6, R13, 0x2, R56 ;  /* 0x000000020d067825 */ /* 0x002fc400078e0238 */
[----:B------:R0:W-:Y:S01]  /*10b30*/  @P4 STG.E.U16 desc[UR6][R4.64], R33 ;  /* 0x0000002104004986 */ /* 0x0001e2000c101506 */
[----:B------:R-:W-:Y:S01]  /*10b40*/  ISETP.GE.AND P4, PT, R8, UR9, PT ;  /* 0x0000000908007c0c */ /* 0x000fe2000bf86270 */
[----:B------:R-:W-:Y:S01]  /*10b50*/  IMAD.WIDE R8, R15, 0x2, R54 ;  /* 0x000000020f087825 */ /* 0x000fe200078e0236 */
[----:B--2---:R-:W-:Y:S02]  /*10b60*/  PRMT R11, R33, 0x7632, R11 ;  /* 0x00007632210b7816 */ /* 0x004fe4000000000b */
[----:B------:R-:W-:Y:S01]  /*10b70*/  PRMT R14, R40, 0x7632, R14 ;  /* 0x00007632280e7816 */ /* 0x000fe2000000000e */
[C---:B------:R-:W-:Y:S02]  /*10b80*/  VIADD R10, R2.reuse, 0x2f ;  /* 0x0000002f020a7836 */ /* 0x040fe40000000000 */
[----:B------:R1:W-:Y:S01]  /*10b90*/  @P1 STG.E.U16 desc[UR6][R6.64], R11 ;  /* 0x0000000b06001986 */ /* 0x0003e2000c101506 */
[----:B------:R-:W-:Y:S02]  /*10ba0*/  VIADD R13, R2, 0x31 ;  /* 0x00000031020d7836 */ /* 0x000fe40000000000 */
[----:B------:R-:W-:Y:S01]  /*10bb0*/  ISETP.GE.AND P1, PT, R10, UR9, PT ;  /* 0x000000090a007c0c */ /* 0x000fe2000bf26270 */
        /* <DEDUP_REMOVED lines=80> */
[----:B------:R-:W-:Y:S02]  /*110c0*/  VIADD R10, R2, 0x36 ;  /* 0x00000036020a7836 */ /* 0x000fe40000000000 */
[----:B------:R1:W-:Y:S03]  /*110d0*/  @P0 STG.E.U16 desc[UR6][R6.64], R11 ;  /* 0x0000000b06000986 */ /* 0x0003e6000c101506 */
[----:B------:R-:W-:Y:S01]  /*110e0*/  ISETP.GE.AND P0, PT, R10, UR9, PT ;  /* 0x000000090a007c0c */ /* 0x000fe2000bf06270 */
[----:B------:R2:W-:Y:S01]  /*110f0*/  @P6 STG.E.U16 desc[UR6][R8.64], R41 ;  /* 0x0000002908006986 */ /* 0x0005e2000c101506 */
[----:B------:R-:W-:Y:S01]  /*11100*/  ISETP.LT.AND P6, PT, R0, UR5, !P3 ;  /* 0x0000000500007c0c */ /* 0x000fe2000dfc1270 */
[----:B------:R-:W-:Y:S01]  /*11110*/  ULDC UR5, c[0x0][0x228] ;  /* 0x00008a0000057ab9 */ /* 0x000fe20000000800 */
[----:B0-----:R-:W-:-:S02]  /*11120*/  PRMT R5, R41, 0x7632, R5 ;  /* 0x0000763229057816 */ /* 0x001fc40000000005 */
[----:B------:R-:W-:Y:S01]  /*11130*/  ISETP.LT.AND P3, PT, R3, UR8, !P3 ;  /* 0x0000000803007c0c */ /* 0x000fe2000df61270 */
[----:B------:R-:W-:Y:S01]  /*11140*/  ULDC UR8, c[0x0][0x228] ;  /* 0x00008a0000087ab9 */ /* 0x000fe20000000800 */
[----:B-1----:R-:W-:-:S04]  /*11150*/  IMAD.WIDE R10, R15, 0x2, R56 ;  /* 0x000000020f0a7825 */ /* 0x002fc800078e0238 */
[----:B------:R-:W-:Y:S01]  /*11160*/  VIADD R15, R15, UR4 ;  /* 0x000000040f0f7c36 */ /* 0x000fe20008000000 */
[----:B------:R0:W-:Y:S01]  /*11170*/  @P5 STG.E.U16 desc[UR6][R10.64], R5 ;  /* 0x000000050a005986 */ /* 0x0001e2000c101506 */
[----:B------:R-:W-:Y:S01]  /*11180*/  ISETP.LT.AND P5, PT, R0, UR5, !P1 ;  /* 0x0000000500007c0c */ /* 0x000fe2000cfa1270 */
[----:B------:R-:W-:Y:S01]  /*11190*/  ULDC UR5, c[0x0][0x228] ;  /* 0x00008a0000057ab9 */ /* 0x000fe20000000800 */
[----:B------:R-:W-:Y:S01]  /*111a0*/  ISETP.LT.AND P1, PT, R3, UR8, !P1 ;  /* 0x0000000803007c0c */ /* 0x000fe2000cf21270 */
[----:B------:R-:W-:Y:S01]  /*111b0*/  IMAD.WIDE R6, R15, 0x2, R56 ;  /* 0x000000020f067825 */ /* 0x000fe200078e0238 */
[----:B--2---:R-:W-:Y:S01]  /*111c0*/  PRMT R9, R45, 0x7632, R9 ;  /* 0x000076322d097816 */ /* 0x004fe20000000009 */
[----:B------:R-:W-:Y:S02]  /*111d0*/  ULDC UR8, c[0x0][0x228] ;  /* 0x00008a0000087ab9 */ /* 0x000fe40000000800 */
[----:B0-----:R-:W-:-:S04]  /*111e0*/  IMAD.WIDE R4, R15, 0x2, R54 ;  /* 0x000000020f047825 */ /* 0x001fc800078e0236 */
[----:B------:R-:W-:Y:S01]  /*111f0*/  VIADD R15, R15, UR4 ;  /* 0x000000040f0f7c36 */ /* 0x000fe20008000000 */
[----:B------:R0:W-:Y:S01]  /*11200*/  @P6 STG.E.U16 desc[UR6][R4.64], R45 ;  /* 0x0000002d04006986 */ /* 0x0001e2000c101506 */
[----:B------:R-:W-:Y:S01]  /*11210*/  ISETP.GE.AND P6, PT, R12, UR9, PT ;  /* 0x000000090c007c0c */ /* 0x000fe2000bfc6270 */
[----:B------:R-:W-:Y:S02]  /*11220*/  VIADD R12, R2, 0x38 ;  /* 0x00000038020c7836 */ /* 0x000fe40000000000 */
[----:B------:R1:W-:Y:S01]  /*11230*/  @P3 STG.E.U16 desc[UR6][R6.64], R9 ;  /* 0x0000000906003986 */ /* 0x0003e2000c101506 */
[----:B------:R-:W-:Y:S01]  /*11240*/  IMAD.WIDE R10, R15, 0x2, R56 ;  /* 0x000000020f0a7825 */ /* 0x000fe200078e0238 */
        /* <DEDUP_REMOVED lines=14> */
[----:B------:R-:W-:Y:S01]  /*11330*/  IMAD.WIDE R6, R15, 0x2, R56 ;  /* 0x000000020f067825 */ /* 0x000fe200078e0238 */
[----:B------:R-:W-:Y:S01]  /*11340*/  ULDC UR8, c[0x0][0x228] ;  /* 0x00008a0000087ab9 */ /* 0x000fe20000000800 */
[----:B------:R-:W-:-:S02]  /*11350*/  ULDC UR10, c[0x0][0x228] ;  /* 0x00008a00000a7ab9 */ /* 0x000fc40000000800 */
[----:B0-----:R-:W-:-:S04]  /*11360*/  IMAD.WIDE R8, R13, 0x2, R54 ;  /* 0x000000020d087825 */ /* 0x001fc800078e0236 */
[----:B-1----:R-:W-:-:S04]  /*11370*/  IMAD.WIDE R4, R15, 0x2, R54 ;  /* 0x000000020f047825 */ /* 0x002fc800078e0236 */
[C---:B------:R-:W-:Y:S01]  /*11380*/  IMAD.WIDE R10, R13.reuse, 0x2, R56 ;  /* 0x000000020d0a7825 */ /* 0x040fe200078e0238 */
[----:B------:R0:W-:Y:S01]  /*11390*/  @P3 STG.E.U16 desc[UR6][R4.64], R46 ;  /* 0x0000002e04003986 */ /* 0x0001e2000c101506 */
[----:B------:R-:W-:Y:S02]  /*113a0*/  ISETP.GE.AND P3, PT, R12, UR9, PT ;  /* 0x000000090c007c0c */ /* 0x000fe4000bf66270 */
[----:B------:R-:W-:Y:S01]  /*113b0*/  VIADD R13, R13, UR4 ;  /* 0x000000040d0d7c36 */ /* 0x000fe20008000000 */
[----:B------:R1:W-:Y:S01]  /*113c0*/  @P4 STG.E.U16 desc[UR6][R6.64], R14 ;  /* 0x0000000e06004986 */ /* 0x0003e2000c101506 */
[C---:B------:R-:W-:Y:S01]  /*113d0*/  ISETP.LT.AND P4, PT, R0.reuse, UR10, !P5 ;  /* 0x0000000a00007c0c */ /* 0x040fe2000ef81270 */
[----:B------:R-:W-:Y:S01]  /*113e0*/  ULDC UR10, c[0x0][0x228] ;  /* 0x00008a00000a7ab9 */ /* 0x000fe20000000800 */
[----:B------:R-:W-:Y:S01]  /*113f0*/  VIADD R15, R13, UR4 ;  /* 0x000000040d0f7c36 */ /* 0x000fe20008000000 */
[----:B------:R2:W-:Y:S01]  /*11400*/  @P1 STG.E.U16 desc[UR6][R8.64], R43 ;  /* 0x0000002b08001986 */ /* 0x0005e2000c101506 */
[----:B------:R-:W-:Y:S01]  /*11410*/  ISETP.LT.AND P1, PT, R0, UR5, !P6 ;  /* 0x0000000500007c0c */ /* 0x000fe2000f721270 */
[----:B------:R-:W-:Y:S01]  /*11420*/  ULDC UR5, c[0x0][0x228] ;  /* 0x00008a0000057ab9 */ /* 0x000fe20000000800 */
[----:B------:R-:W-:Y:S01]  /*11430*/  ISETP.LT.AND P6, PT, R3, UR8, !P6 ;  /* 0x0000000803007c0c */ /* 0x000fe2000f7c1270 */
[----:B0-----:R-:W-:Y:S01]  /*11440*/  VIADD R4, R2, 0x3a ;  /* 0x0000003a02047836 */ /* 0x001fe20000000000 */
[----:B------:R-:W-:Y:S01]  /*11450*/  PRMT R5, R43, 0x7632, R5 ;  /* 0x000076322b057816 */ /* 0x000fe20000000005 */
[----:B------:R-:W-:Y:S01]  /*11460*/  ULDC UR8, c[0x0][0x228] ;  /* 0x00008a0000087ab9 */ /* 0x000fe20000000800 */
[----:B------:R-:W-:Y:S01]  /*11470*/  ISETP.LT.AND P5, PT, R3, UR5, !P5 ;  /* 0x0000000503007c0c */ /* 0x000fe2000efa1270 */
[----:B-1----:R-:W-:Y:S01]  /*11480*/  IMAD.WIDE R6, R13, 0x2, R56 ;  /* 0x000000020d067825 */ /* 0x002fe200078e0238 */
[----:B------:R-:W-:Y:S01]  /*11490*/  ULDC UR5, c[0x0][0x228] ;  /* 0x00008a0000057ab9 */ /* 0x000fe20000000800 */
[----:B------:R0:W-:Y:S01]  /*114a0*/  @P0 STG.E.U16 desc[UR6][R10.64], R5 ;  /* 0x000000050a000986 */ /* 0x0001e2000c101506 */
[----:B------:R-:W-:Y:S01]  /*114b0*/  ISETP.GE.AND P0, PT, R4, UR9, PT ;  /* 0x0000000904007c0c */ /* 0x000fe2000bf06270 */
[----:B--2---:R-:W-:Y:S01]  /*114c0*/  IMAD.WIDE R8, R15, 0x2, R54 ;  /* 0x000000020f087825 */ /* 0x004fe200078e0236 */
[----:B----4-:R-:W-:-:S03]  /*114d0*/  PRMT R14, R20, 0x7632, R14 ;  /* 0x00007632140e7816 */ /* 0x010fc6000000000e */
[----:B------:R-:W-:Y:S02]  /*114e0*/  VIADD R12, R2, 0x3d ;  /* 0x0000003d020c7836 */ /* 0x000fe40000000000 */
[----:B0-----:R-:W-:Y:S01]  /*114f0*/  IMAD.WIDE R4, R13, 0x2, R54 ;  /* 0x000000020d047825 */ /* 0x001fe200078e0236 */
[----:B------:R-:W-:-:S03]  /*11500*/  PRMT R11, R47, 0x7632, R11 ;  /* 0x000076322f0b7816 */ /* 0x000fc6000000000b */
[C---:B------:R-:W-:Y:S01]  /*11510*/  VIADD R10, R2.reuse, 0x3b ;  /* 0x0000003b020a7836 */ /* 0x040fe20000000000 */
[----:B------:R0:W-:Y:S01]  /*11520*/  @P1 STG.E.U16 desc[UR6][R4.64], R47 ;  /* 0x0000002f04001986 */ /* 0x0001e2000c101506 */
[C---:B------:R-:W-:Y:S02]  /*11530*/  VIADD R13, R2.reuse, 0x3c ;  /* 0x0000003c020d7836 */ /* 0x040fe40000000000 */
[----:B------:R-:W-:Y:S01]  /*11540*/  VIADD R2, R2, 0x3e ;  /* 0x0000003e02027836 */ /* 0x000fe20000000000 */
[----:B------:R1:W-:Y:S01]  /*11550*/  @P6 STG.E.U16 desc[UR6][R6.64], R11 ;  /* 0x0000000b06006986 */ /* 0x0003e2000c101506 */
[----:B------:R-:W-:Y:S02]  /*11560*/  ISETP.GE.AND P1, PT, R10, UR9, PT ;  /* 0x000000090a007c0c */ /* 0x000fe4000bf26270 */
[C---:B------:R-:W-:Y:S01]  /*11570*/  ISETP.LT.AND P6, PT, R0.reuse, UR10, !P0 ;  /* 0x0000000a00007c0c */ /* 0x040fe2000c7c1270 */
[----:B------:R2:W-:Y:S01]  /*11580*/  @P4 STG.E.U16 desc[UR6][R8.64], R48 ;  /* 0x0000003008004986 */ /* 0x0005e2000c101506 */
[----:B------:R-:W-:Y:S01]  /*11590*/  ISETP.LT.AND P4, PT, R0, UR5, !P3 ;  /* 0x0000000500007c0c */ /* 0x000fe2000df81270 */
[----:B------:R-:W-:Y:S01]  /*115a0*/  ULDC UR5, c[0x0][0x228] ;  /* 0x00008a0000057ab9 */ /* 0x000fe20000000800 */
[C---:B------:R-:W-:Y:S01]  /*115b0*/  ISETP.LT.AND P3, PT, R3.reuse, UR8, !P3 ;  /* 0x0000000803007c0c */ /* 0x040fe2000df61270 */
[----:B------:R-:W-:Y:S01]  /*115c0*/  ULDC UR8, c[0x0][0x228] ;  /* 0x00008a0000087ab9 */ /* 0x000fe20000000800 */
[----:B0-----:R-:W-:Y:S01]  /*115d0*/  PRMT R5, R48, 0x7632, R5 ;  /* 0x0000763230057816 */ /* 0x001fe20000000005 */
[----:B------:R-:W-:Y:S01]  /*115e0*/  ULDC UR10, c[0x0][0x228] ;  /* 0x00008a00000a7ab9 */ /* 0x000fe20000000800 */
[----:B------:R-:W-:Y:S01]  /*115f0*/  ISETP.LT.AND P0, PT, R3, UR5, !P0 ;  /* 0x0000000503007c0c */ /* 0x000fe2000c701270 */
[----:B-1----:R-:W-:Y:S01]  /*11600*/  IMAD.WIDE R10, R15, 0x2, R56 ;  /* 0x000000020f0a7825 */ /* 0x002fe200078e0238 */
[----:B------:R-:W-:-:S03]  /*11610*/  ULDC UR5, c[0x0][0x228] ;  /* 0x00008a0000057ab9 */ /* 0x000fc60000000800 */
[----:B------:R-:W-:Y:S01]  /*11620*/  VIADD R15, R15, UR4 ;  /* 0x000000040f0f7c36 */ /* 0x000fe20008000000 */
[----:B------:R0:W-:Y:S01]  /*11630*/  @P5 STG.E.U16 desc[UR6][R10.64], R5 ;  /* 0x000000050a005986 */ /* 0x0001e2000c101506 */
[----:B------:R-:W-:Y:S02]  /*11640*/  ISETP.GE.AND P5, PT, R13, UR9, PT ;  /* 0x000000090d007c0c */ /* 0x000fe4000bfa6270 */
[C---:B------:R-:W-:Y:S02]  /*11650*/  VIADD R17, R15.reuse, UR4 ;  /* 0x000000040f117c36 */ /* 0x040fe40008000000 */
[----:B------:R-:W-:-:S04]  /*11660*/  IMAD.WIDE R6, R15, 0x2, R56 ;  /* 0x000000020f067825 */ /* 0x000fc800078e0238 */
[----:B--2---:R-:W-:-:S04]  /*11670*/  IMAD.WIDE R8, R17, 0x2, R54 ;  /* 0x0000000211087825 */ /* 0x004fc800078e0236 */
[----:B0-----:R-:W-:-:S04]  /*11680*/  IMAD.WIDE R4, R15, 0x2, R54 ;  /* 0x000000020f047825 */ /* 0x001fc800078e0236 */
[----:B------:R-:W-:Y:S01]  /*11690*/  VIADD R11, R17, UR4 ;  /* 0x00000004110b7c36 */ /* 0x000fe20008000000 */
[----:B------:R0:W-:Y:S01]  /*116a0*/  @P4 STG.E.U16 desc[UR6][R4.64], R20 ;  /* 0x0000001404004986 */ /* 0x0001e2000c101506 */
[----:B------:R-:W-:Y:S02]  /*116b0*/  ISETP.GE.AND P4, PT, R12, UR9, PT ;  /* 0x000000090c007c0c */ /* 0x000fe4000bf86270 */
[----:B------:R-:W-:Y:S01]  /*116c0*/  VIADD R13, R11, UR4 ;  /* 0x000000040b0d7c36 */ /* 0x000fe20008000000 */
[----:B------:R1:W-:Y:S01]  /*116d0*/  @P3 STG.E.U16 desc[UR6][R6.64], R14 ;  /* 0x0000000e06003986 */ /* 0x0003e2000c101506 */
[C---:B------:R-:W-:Y:S01]  /*116e0*/  ISETP.LT.AND P3, PT, R0.reuse, UR8, !P1 ;  /* 0x0000000800007c0c */ /* 0x040fe2000cf61270 */
[----:B------:R-:W-:Y:S01]  /*116f0*/  ULDC UR8, c[0x0][0x228] ;  /* 0x00008a0000087ab9 */ /* 0x000fe20000000800 */
[----:B------:R-:W-:Y:S01]  /*11700*/  ISETP.LT.AND P1, PT, R3, UR10, !P1 ;  /* 0x0000000a03007c0c */ /* 0x000fe2000cf21270 */
[----:B------:R2:W-:Y:S01]  /*11710*/  @P6 STG.E.U16 desc[UR6][R8.64], R49 ;  /* 0x0000003108006986 */ /* 0x0005e2000c101506 */
[----:B------:R-:W-:Y:S01]  /*11720*/  ISETP.LT.AND P6, PT, R0, UR11, !P5 ;  /* 0x0000000b00007c0c */ /* 0x000fe2000efc1270 */
[----:B------:R-:W-:Y:S01]  /*11730*/  ULDC UR10, c[0x0][0x228] ;  /* 0x00008a00000a7ab9 */ /* 0x000fe20000000800 */
[----:B------:R-:W-:Y:S01]  /*11740*/  PRMT R12, R49, 0x7632, R12 ;  /* 0x00007632310c7816 */ /* 0x000fe2000000000c */
[----:B0-----:R-:W-:-:S04]  /*11750*/  IMAD.WIDE R4, R17, 0x2, R56 ;  /* 0x0000000211047825 */ /* 0x001fc800078e0238 */
[----:B-1----:R-:W-:Y:S01]  /*11760*/  IMAD.WIDE R6, R11, 0x2, R54 ;  /* 0x000000020b067825 */ /* 0x002fe200078e0236 */
[----:B------:R-:W-:Y:S01]  /*11770*/  PRMT R14, R21, 0x7632, R14 ;  /* 0x00007632150e7816 */ /* 0x000fe2000000000e */
[----:B------:R-:W-:Y:S01]  /*11780*/  @P0 STG.E.U16 desc[UR6][R4.64], R12 ;  /* 0x0000000c04000986 */ /* 0x000fe2000c101506 */
[----:B------:R-:W-:Y:S01]  /*11790*/  ISETP.GE.AND P0, PT, R2, UR9, PT ;  /* 0x0000000902007c0c */ /* 0x000fe2000bf06270 */
[----:B--2---:R-:W-:Y:S01]  /*117a0*/  IMAD.WIDE R8, R11, 0x2, R56 ;  /* 0x000000020b087825 */ /* 0x004fe200078e0238 */
[----:B------:R-:W-:Y:S01]  /*117b0*/  ULDC UR9, c[0x0][0x228] ;  /* 0x00008a0000097ab9 */ /* 0x000fe20000000800 */
[----:B------:R0:W-:Y:S01]  /*117c0*/  @P3 STG.E.U16 desc[UR6][R6.64], R21 ;  /* 0x0000001506003986 */ /* 0x0001e2000c101506 */
[C---:B------:R-:W-:Y:S01]  /*117d0*/  ISETP.LT.AND P3, PT, R0.reuse, UR8, !P0 ;  /* 0x0000000800007c0c */ /* 0x040fe2000c761270 */
[----:B------:R-:W-:Y:S01]  /*117e0*/  IMAD.WIDE R10, R13, 0x2, R54 ;  /* 0x000000020d0a7825 */ /* 0x000fe200078e0236 */
[----:B------:R-:W-:Y:S01]  /*117f0*/  ULDC UR8, c[0x0][0x228] ;  /* 0x00008a0000087ab9 */ /* 0x000fe20000000800 */
[----:B------:R-:W-:Y:S01]  /*11800*/  @P1 STG.E.U16 desc[UR6][R8.64], R14 ;  /* 0x0000000e08001986 */ /* 0x000fe2000c101506 */
[C---:B------:R-:W-:Y:S01]  /*11810*/  ISETP.LT.AND P1, PT, R0.reuse, UR9, !P2 ;  /* 0x0000000900007c0c */ /* 0x040fe2000d721270 */
[----:B------:R-:W-:Y:S01]  /*11820*/  ULDC UR9, c[0x0][0x228] ;  /* 0x00008a0000097ab9 */ /* 0x000fe20000000800 */
[C---:B------:R-:W-:Y:S01]  /*11830*/  ISETP.LT.AND P2, PT, R3.reuse, UR10, !P2 ;  /* 0x0000000a03007c0c */ /* 0x040fe2000d741270 */
[----:B------:R1:W-:Y:S01]  /*11840*/  @P6 STG.E.U16 desc[UR6][R10.64], R50 ;  /* 0x000000320a006986 */ /* 0x0003e2000c101506 */
[----:B------:R-:W-:Y:S01]  /*11850*/  ISETP.LT.AND P6, PT, R0, UR5, !P4 ;  /* 0x0000000500007c0c */ /* 0x000fe2000e7c1270 */
[----:B------:R-:W-:Y:S01]  /*11860*/  ULDC UR5, c[0x0][0x228] ;  /* 0x00008a0000057ab9 */ /* 0x000fe20000000800 */
[----:B------:R-:W-:Y:S01]  /*11870*/  ISETP.LT.AND P4, PT, R3, UR8, !P4 ;  /* 0x0000000803007c0c */ /* 0x000fe2000e781270 */
[----:B0-----:R-:W-:Y:S01]  /*11880*/  VIADD R7, R13, UR4 ;  /* 0x000000040d077c36 */ /* 0x001fe20008000000 */
[----:B------:R-:W-:-:S02]  /*11890*/  ISETP.LT.AND P5, PT, R3, UR5, !P5 ;  /* 0x0000000503007c0c */ /* 0x000fc4000efa1270 */
[----:B------:R-:W-:Y:S01]  /*118a0*/  ISETP.LT.AND P0, PT, R3, UR9, !P0 ;  /* 0x0000000903007c0c */ /* 0x000fe2000c701270 */
[----:B------:R-:W-:Y:S01]  /*118b0*/  IMAD.WIDE R2, R13, 0x2, R56 ;  /* 0x000000020d027825 */ /* 0x000fe200078e0238 */
[----:B------:R-:W-:Y:S02]  /*118c0*/  PRMT R0, R22, 0x7632, R0 ;  /* 0x0000763216007816 */ /* 0x000fe40000000000 */
[----:B------:R-:W-:Y:S01]  /*118d0*/  PRMT R12, R51, 0x7632, R12 ;  /* 0x00007632330c7816 */ /* 0x000fe2000000000c */
[C---:B-1----:R-:W-:Y:S01]  /*118e0*/  VIADD R11, R7.reuse, UR4 ;  /* 0x00000004070b7c36 */ /* 0x042fe20008000000 */
[----:B------:R-:W-:Y:S01]  /*118f0*/  PRMT R50, R50, 0x7632, R50 ;  /* 0x0000763232327816 */ /* 0x000fe20000000032 */
[----:B------:R-:W-:-:S04]  /*11900*/  IMAD.WIDE R4, R7, 0x2, R54 ;  /* 0x0000000207047825 */ /* 0x000fc800078e0236 */
[----:B------:R-:W-:Y:S01]  /*11910*/  VIADD R13, R11, UR4 ;  /* 0x000000040b0d7c36 */ /* 0x000fe20008000000 */
[----:B------:R0:W-:Y:S01]  /*11920*/  @P5 STG.E.U16 desc[UR6][R2.64], R50 ;  /* 0x0000003202005986 */ /* 0x0001e2000c101506 */
[----:B------:R-:W-:-:S03]  /*11930*/  IMAD.WIDE R6, R7, 0x2, R56 ;  /* 0x0000000207067825 */ /* 0x000fc600078e0238 */
        /* <DEDUP_REMOVED lines=9> */
[----:B------:R-:W-:Y:S05]  /*119d0*/  @!P2 EXIT ;  /* 0x000000000000a94d */ /* 0x000fea0003800000 */
[----:B------:R-:W-:-:S05]  /*119e0*/  PRMT R28, R23, 0x7632, R28 ;  /* 0x00007632171c7816 */ /* 0x000fca000000001c */
[----:B------:R-:W-:Y:S01]  /*119f0*/  STG.E.U16 desc[UR6][R56.64], R28 ;  /* 0x0000001c38007986 */ /* 0x000fe2000c101506 */
[----:B------:R-:W-:Y:S05]  /*11a00*/  EXIT ;  /* 0x000000000000794d */ /* 0x000fea0003800000 */
.L_x_2:
[----:B------:R-:W-:-:S00]  /*11a10*/  BRA `(.L_x_2) ;  /* 0xfffffffc00fc7947 */ /* 0x000fc0000383ffff */
[----:B------:R-:W-:-:S00]  /*11a20*/  NOP ;  /* 0x0000000000007918 */ /* 0x000fc00000000000 */
        /* <DEDUP_REMOVED lines=13> */
.L_x_3:


//--------------------- .nv.shared.matmul_kernel  --------------------------
	.section	.nv.shared.matmul_kernel,"aw",@nobits
	.sectionflags	@""
	.align	16
	.zero		1024


//--------------------- .nv.shared.reserved.0     --------------------------
	.section	.nv.shared.reserved.0,"aw",@nobits
	.weak		__nv_reservedSMEM_offset_0_alias
	.size		__nv_reservedSMEM_offset_0_alias, 0, 0
	.other		__nv_reservedSMEM_offset_0_alias,@"STO_CUDA_RESERVED_SHARED STV_DEFAULT"
__nv_reservedSMEM_offset_0_alias:
	.zero		0


//--------------------- .nv.constant0.matmul_kernel --------------------------
	.section	.nv.constant0.matmul_kernel,"a",@progbits
	.sectionflags	@""
	.align	4
.nv.constant0.matmul_kernel:
	.zero		608


//--------------------- SYMBOLS --------------------------

	.type		.nv.reservedSmem.offset0,@object
	.size		.nv.reservedSmem.offset0,0x4
